// auto-generated by cutlass_sweep.gemm — config: {"arch": "sm_100", "cluster_m": 1, "cluster_n": 1, "dtype": "fp32", "dtype_b": "fp32", "layout": "tn", "stages": 0, "tile_k": 64, "tile_m": 128, "tile_n": 64}
#include "cutlass/cutlass.h"
#include "cutlass/gemm/collective/collective_builder.hpp"
#include "cutlass/gemm/device/gemm_universal_adapter.h"
#include "cutlass/gemm/kernel/gemm_universal.hpp"
#include "cutlass/epilogue/collective/collective_builder.hpp"

using ElemA = float;
using ElemB = float;
using ElemCD = float;
using Acc  = float;
using TileShape    = cute::Shape<cute::_128, cute::_64, cute::_64>;
using ClusterShape = cute::Shape<cute::_1, cute::_1, cute::_1>;

using CollectiveEpilogue = typename cutlass::epilogue::collective::CollectiveBuilder<
    cutlass::arch::Sm100, cutlass::arch::OpClassTensorOp,
    TileShape, ClusterShape,
    cutlass::epilogue::collective::EpilogueTileAuto,
    Acc, Acc,
    ElemCD, cutlass::layout::RowMajor, 128 / cutlass::sizeof_bits<ElemCD>::value,
    ElemCD, cutlass::layout::RowMajor, 128 / cutlass::sizeof_bits<ElemCD>::value,
    cutlass::epilogue::collective::EpilogueScheduleAuto
  >::CollectiveOp;

using CollectiveMainloop = typename cutlass::gemm::collective::CollectiveBuilder<
    cutlass::arch::Sm100, cutlass::arch::OpClassTensorOp,
    ElemA, cutlass::layout::ColumnMajor, 128 / cutlass::sizeof_bits<ElemA>::value,
    ElemB, cutlass::layout::RowMajor, 128 / cutlass::sizeof_bits<ElemB>::value,
    Acc,
    TileShape, ClusterShape,
    cutlass::gemm::collective::StageCountAutoCarveout<static_cast<int>(sizeof(typename CollectiveEpilogue::SharedStorage))>,
    cutlass::gemm::collective::KernelScheduleAuto
  >::CollectiveOp;

using GemmKernel = cutlass::gemm::kernel::GemmUniversal<
    cute::Shape<int,int,int,int>,
    CollectiveMainloop,
    CollectiveEpilogue
>;
using Gemm = cutlass::gemm::device::GemmUniversalAdapter<GemmKernel>;

// Force the device kernel symbol into the cubin without needing a host main.
auto* _anchor = &cutlass::device_kernel<GemmKernel>;


// ===== COMPILED SASS (sm_100a) =====

	.target	sm_100a

	.elftype	@"ET_EXEC"


//--------------------- .note.nv.tkinfo           --------------------------
	.section	.note.nv.tkinfo,"",@"SHT_NOTE"
	.sectionflags	@"SHF_NOTE_NV_TKINFO"
	.tkinfo
        /*0018*/ 	.word	0x00000002
        /*0030*/ 	.string	""
        /*0030*/ 	.string	"ptxas"
        /*0030*/ 	.string	"Cuda compilation tools, release 13.0, V13.0.88"
        /*0030*/ 	.string	"Build cuda_13.0.r13.0/compiler.36424714_0"
        /*0030*/ 	.string	"-arch sm_100a -m 64 "



//--------------------- .note.nv.cuinfo           --------------------------
	.section	.note.nv.cuinfo,"",@"SHT_NOTE"
	.sectionflags	@"SHF_NOTE_NV_CUINFO"
        /*0018*/ 	.short	0x0002
        /*001a*/ 	.short	0x0064
        /*001c*/ 	.short	0x0082
	.zero		2


//--------------------- .nv.info                  --------------------------
	.section	.nv.info,"",@"SHT_CUDA_INFO"
	.align	4


	//----- nvinfo : EIATTR_REGCOUNT
	.align		4
        /*0000*/ 	.byte	0x04, 0x2f
        /*0002*/ 	.short	(.L_19 - .L_18)
	.align		4
.L_18:
        /*0004*/ 	.word	index@(_ZN7cutlass13device_kernelINS_4gemm6kernel13GemmUniversalIN4cute5tupleIJiiiiEEENS1_10collective13CollectiveMmaINS1_35MainloopSm100TmaUmmaWarpSpecializedILi4ELi2ELi4ENS5_IJNS4_1CILi1EEESB_SB_EEEEENS5_IJNSA_ILi128EEENSA_ILi64EEESF_EEEfNS5_IJSB_llEEEfSH_NS4_8TiledMMAINS4_8MMA_AtomIJNS4_17SM100_MMA_TF32_SSINS_10tfloat32_tESL_fLi128ELi64ELNS4_4UMMA5MajorE1ELSN_1ELNSM_7ScaleInE0ELSO_0EEEEEENS4_6LayoutISC_NS5_IJNSA_ILi0EEESS_SS_EEEEENS5_IJNS4_10UnderscoreESV_SV_EEEEENS4_13SM90_TMA_LOADENS4_14ComposedLayoutINS4_7SwizzleILi2ELi5ELi2EEENS4_18smem_ptr_flag_bitsILi32EEENSR_INS5_IJNSA_ILi32EEENSA_ILi4EEEEEENS5_IJSB_S14_EEEEEEEvNS4_8identityESY_S19_vS1A_EENS_8epilogue10collective18CollectiveEpilogueINS1C_23Sm100TmaWarpSpecializedILi4ELi2ELi16ELb1ELb0EEEJSG_NS5_IJNSR_ISE_SB_EENSR_INSA_ILi16EEESB_EEEEEfNS5_IJlSB_lEEEfS1L_NS1C_6fusion15FusionCallbacksIS1G_NS1M_17LinearCombinationIffffLNS_15FloatRoundStyleE2EEESG_S1K_JEEENS4_5SM1004TMEM4LOAD26SM100_TMEM_LOAD_32dp32b16xESY_NSZ_INS10_ILi2ELi4ELi3EEES13_NSR_INS5_IJNSA_ILi8EEES1I_EEENS5_IJS1I_SB_EEEEEEENS4_39AutoVectorizingCopyWithAssumedAlignmentILi128EEENS4_14SM90_TMA_STOREES21_S23_S23_EEEvvEEEEvNT_6ParamsE)
        /*0008*/ 	.word	0x0000005a


	//----- nvinfo : EIATTR_FRAME_SIZE
	.align		4
.L_19:
        /*000c*/ 	.byte	0x04, 0x11
        /*000e*/ 	.short	(.L_21 - .L_20)
	.align		4
.L_20:
        /*0010*/ 	.word	index@($__internal_2_$__cuda_sm10x_tcgen05_guardrail_trap_unallocated_columns_being_dealloced)
        /*0014*/ 	.word	0x00000000


	//----- nvinfo : EIATTR_FRAME_SIZE
	.align		4
.L_21:
        /*0018*/ 	.byte	0x04, 0x11
        /*001a*/ 	.short	(.L_23 - .L_22)
	.align		4
.L_22:
        /*001c*/ 	.word	index@($__internal_1_$__cuda_sm10x_tcgen05_guardrail_trap_phase_invalid_during_alloc)
        /*0020*/ 	.word	0x00000000


	//----- nvinfo : EIATTR_FRAME_SIZE
	.align		4
.L_23:
        /*0024*/ 	.byte	0x04, 0x11
        /*0026*/ 	.short	(.L_25 - .L_24)
	.align		4
.L_24:
        /*0028*/ 	.word	index@($__internal_0_$__cuda_sm10x_tcgen05_guardrail_trap_col_being_dealloced_not_returned_by_alloc)
        /*002c*/ 	.word	0x00000000


	//----- nvinfo : EIATTR_FRAME_SIZE
	.align		4
.L_25:
        /*0030*/ 	.byte	0x04, 0x11
        /*0032*/ 	.short	(.L_27 - .L_26)
	.align		4
.L_26:
        /*0034*/ 	.word	index@(_ZN7cutlass13device_kernelINS_4gemm6kernel13GemmUniversalIN4cute5tupleIJiiiiEEENS1_10collective13CollectiveMmaINS1_35MainloopSm100TmaUmmaWarpSpecializedILi4ELi2ELi4ENS5_IJNS4_1CILi1EEESB_SB_EEEEENS5_IJNSA_ILi128EEENSA_ILi64EEESF_EEEfNS5_IJSB_llEEEfSH_NS4_8TiledMMAINS4_8MMA_AtomIJNS4_17SM100_MMA_TF32_SSINS_10tfloat32_tESL_fLi128ELi64ELNS4_4UMMA5MajorE1ELSN_1ELNSM_7ScaleInE0ELSO_0EEEEEENS4_6LayoutISC_NS5_IJNSA_ILi0EEESS_SS_EEEEENS5_IJNS4_10UnderscoreESV_SV_EEEEENS4_13SM90_TMA_LOADENS4_14ComposedLayoutINS4_7SwizzleILi2ELi5ELi2EEENS4_18smem_ptr_flag_bitsILi32EEENSR_INS5_IJNSA_ILi32EEENSA_ILi4EEEEEENS5_IJSB_S14_EEEEEEEvNS4_8identityESY_S19_vS1A_EENS_8epilogue10collective18CollectiveEpilogueINS1C_23Sm100TmaWarpSpecializedILi4ELi2ELi16ELb1ELb0EEEJSG_NS5_IJNSR_ISE_SB_EENSR_INSA_ILi16EEESB_EEEEEfNS5_IJlSB_lEEEfS1L_NS1C_6fusion15FusionCallbacksIS1G_NS1M_17LinearCombinationIffffLNS_15FloatRoundStyleE2EEESG_S1K_JEEENS4_5SM1004TMEM4LOAD26SM100_TMEM_LOAD_32dp32b16xESY_NSZ_INS10_ILi2ELi4ELi3EEES13_NSR_INS5_IJNSA_ILi8EEES1I_EEENS5_IJS1I_SB_EEEEEEENS4_39AutoVectorizingCopyWithAssumedAlignmentILi128EEENS4_14SM90_TMA_STOREES21_S23_S23_EEEvvEEEEvNT_6ParamsE)
        /*0038*/ 	.word	0x00000000


	//----- nvinfo : EIATTR_MIN_STACK_SIZE
	.align		4
.L_27:
        /*003c*/ 	.byte	0x04, 0x12
        /*003e*/ 	.short	(.L_29 - .L_28)
	.align		4
.L_28:
        /*0040*/ 	.word	index@(_ZN7cutlass13device_kernelINS_4gemm6kernel13GemmUniversalIN4cute5tupleIJiiiiEEENS1_10collective13CollectiveMmaINS1_35MainloopSm100TmaUmmaWarpSpecializedILi4ELi2ELi4ENS5_IJNS4_1CILi1EEESB_SB_EEEEENS5_IJNSA_ILi128EEENSA_ILi64EEESF_EEEfNS5_IJSB_llEEEfSH_NS4_8TiledMMAINS4_8MMA_AtomIJNS4_17SM100_MMA_TF32_SSINS_10tfloat32_tESL_fLi128ELi64ELNS4_4UMMA5MajorE1ELSN_1ELNSM_7ScaleInE0ELSO_0EEEEEENS4_6LayoutISC_NS5_IJNSA_ILi0EEESS_SS_EEEEENS5_IJNS4_10UnderscoreESV_SV_EEEEENS4_13SM90_TMA_LOADENS4_14ComposedLayoutINS4_7SwizzleILi2ELi5ELi2EEENS4_18smem_ptr_flag_bitsILi32EEENSR_INS5_IJNSA_ILi32EEENSA_ILi4EEEEEENS5_IJSB_S14_EEEEEEEvNS4_8identityESY_S19_vS1A_EENS_8epilogue10collective18CollectiveEpilogueINS1C_23Sm100TmaWarpSpecializedILi4ELi2ELi16ELb1ELb0EEEJSG_NS5_IJNSR_ISE_SB_EENSR_INSA_ILi16EEESB_EEEEEfNS5_IJlSB_lEEEfS1L_NS1C_6fusion15FusionCallbacksIS1G_NS1M_17LinearCombinationIffffLNS_15FloatRoundStyleE2EEESG_S1K_JEEENS4_5SM1004TMEM4LOAD26SM100_TMEM_LOAD_32dp32b16xESY_NSZ_INS10_ILi2ELi4ELi3EEES13_NSR_INS5_IJNSA_ILi8EEES1I_EEENS5_IJS1I_SB_EEEEEEENS4_39AutoVectorizingCopyWithAssumedAlignmentILi128EEENS4_14SM90_TMA_STOREES21_S23_S23_EEEvvEEEEvNT_6ParamsE)
        /*0044*/ 	.word	0x00000000
.L_29:


//--------------------- .nv.compat                --------------------------
	.section	.nv.compat,"",@"SHT_CUDA_COMPAT_INFO"
	.align	4
        /*0000*/ 	.byte	0x02, 0x09, 0x01, 0x00, 0x02, 0x02, 0x02, 0x00, 0x02, 0x05, 0x05, 0x00, 0x03, 0x07, 0x01, 0x01
        /*0010*/ 	.byte	0x02, 0x03, 0x01, 0x00, 0x02, 0x06, 0x01, 0x00, 0x04, 0x0b, 0x08, 0x00, 0x09, 0x00, 0x00, 0x00
        /*0020*/ 	.byte	0x00, 0x00, 0x00, 0x00


//--------------------- .nv.info._ZN7cutlass13device_kernelINS_4gemm6kernel13GemmUniversalIN4cute5tupleIJiiiiEEENS1_10collective13CollectiveMmaINS1_35MainloopSm100TmaUmmaWarpSpecializedILi4ELi2ELi4ENS5_IJNS4_1CILi1EEESB_SB_EEEEENS5_IJNSA_ILi128EEENSA_ILi64EEESF_EEEfNS5_IJSB_llEEEfSH_NS4_8TiledMMAINS4_8MMA_AtomIJNS4_17SM100_MMA_TF32_SSINS_10tfloat32_tESL_fLi128ELi64ELNS4_4UMMA5MajorE1ELSN_1ELNSM_7ScaleInE0ELSO_0EEEEEENS4_6LayoutISC_NS5_IJNSA_ILi0EEESS_SS_EEEEENS5_IJNS4_10UnderscoreESV_SV_EEEEENS4_13SM90_TMA_LOADENS4_14ComposedLayoutINS4_7SwizzleILi2ELi5ELi2EEENS4_18smem_ptr_flag_bitsILi32EEENSR_INS5_IJNSA_ILi32EEENSA_ILi4EEEEEENS5_IJSB_S14_EEEEEEEvNS4_8identityESY_S19_vS1A_EENS_8epilogue10collective18CollectiveEpilogueINS1C_23Sm100TmaWarpSpecializedILi4ELi2ELi16ELb1ELb0EEEJSG_NS5_IJNSR_ISE_SB_EENSR_INSA_ILi16EEESB_EEEEEfNS5_IJlSB_lEEEfS1L_NS1C_6fusion15FusionCallbacksIS1G_NS1M_17LinearCombinationIffffLNS_15FloatRoundStyleE2EEESG_S1K_JEEENS4_5SM1004TMEM4LOAD26SM100_TMEM_LOAD_32dp32b16xESY_NSZ_INS10_ILi2ELi4ELi3EEES13_NSR_INS5_IJNSA_ILi8EEES1I_EEENS5_IJS1I_SB_EEEEEEENS4_39AutoVectorizingCopyWithAssumedAlignmentILi128EEENS4_14SM90_TMA_STOREES21_S23_S23_EEEvvEEEEvNT_6ParamsE --------------------------
	.section	.nv.info._ZN7cutlass13device_kernelINS_4gemm6kernel13GemmUniversalIN4cute5tupleIJiiiiEEENS1_10collective13CollectiveMmaINS1_35MainloopSm100TmaUmmaWarpSpecializedILi4ELi2ELi4ENS5_IJNS4_1CILi1EEESB_SB_EEEEENS5_IJNSA_ILi128EEENSA_ILi64EEESF_EEEfNS5_IJSB_llEEEfSH_NS4_8TiledMMAINS4_8MMA_AtomIJNS4_17SM100_MMA_TF32_SSINS_10tfloat32_tESL_fLi128ELi64ELNS4_4UMMA5MajorE1ELSN_1ELNSM_7ScaleInE0ELSO_0EEEEEENS4_6LayoutISC_NS5_IJNSA_ILi0EEESS_SS_EEEEENS5_IJNS4_10UnderscoreESV_SV_EEEEENS4_13SM90_TMA_LOADENS4_14ComposedLayoutINS4_7SwizzleILi2ELi5ELi2EEENS4_18smem_ptr_flag_bitsILi32EEENSR_INS5_IJNSA_ILi32EEENSA_ILi4EEEEEENS5_IJSB_S14_EEEEEEEvNS4_8identityESY_S19_vS1A_EENS_8epilogue10collective18CollectiveEpilogueINS1C_23Sm100TmaWarpSpecializedILi4ELi2ELi16ELb1ELb0EEEJSG_NS5_IJNSR_ISE_SB_EENSR_INSA_ILi16EEESB_EEEEEfNS5_IJlSB_lEEEfS1L_NS1C_6fusion15FusionCallbacksIS1G_NS1M_17LinearCombinationIffffLNS_15FloatRoundStyleE2EEESG_S1K_JEEENS4_5SM1004TMEM4LOAD26SM100_TMEM_LOAD_32dp32b16xESY_NSZ_INS10_ILi2ELi4ELi3EEES13_NSR_INS5_IJNSA_ILi8EEES1I_EEENS5_IJS1I_SB_EEEEEEENS4_39AutoVectorizingCopyWithAssumedAlignmentILi128EEENS4_14SM90_TMA_STOREES21_S23_S23_EEEvvEEEEvNT_6ParamsE,"",@"SHT_CUDA_INFO"
	.sectionflags	@""
	.align	4


	//----- nvinfo : EIATTR_CUDA_API_VERSION
	.align		4
        /*0000*/ 	.byte	0x04, 0x37
        /*0002*/ 	.short	(.L_31 - .L_30)
.L_30:
        /*0004*/ 	.word	0x00000082


	//----- nvinfo : EIATTR_KPARAM_INFO
	.align		4
.L_31:
        /*0008*/ 	.byte	0x04, 0x17
        /*000a*/ 	.short	(.L_33 - .L_32)
.L_32:
        /*000c*/ 	.word	0x00000000
        /*0010*/ 	.short	0x0000
        /*0012*/ 	.short	0x0000
        /*0014*/ 	.byte	0x00, 0xf0, 0x01, 0x20


	//----- nvinfo : EIATTR_AT_ENTRY_FRAGMENTS
	.align		4
.L_33:
        /*0018*/ 	.byte	0x04, 0x4f
        /*001a*/ 	.short	(.L_35 - .L_34)


	//   ....[0]....
.L_34:
        /*001c*/ 	.word	0x00000006


	//----- nvinfo : EIATTR_RESERVED_SMEM_USED
	.align		4
.L_35:
        /*0020*/ 	.byte	0x01, 0x41
	.zero		2


	//----- nvinfo : EIATTR_SPARSE_MMA_MASK
	.align		4
        /*0024*/ 	.byte	0x03, 0x50
        /*0026*/ 	.short	0x0000


	//----- nvinfo : EIATTR_TCGEN05_1CTA_USED
	.align		4
        /*0028*/ 	.byte	0x01, 0x51
	.zero		2


	//----- nvinfo : EIATTR_MAXREG_COUNT
	.align		4
        /*002c*/ 	.byte	0x03, 0x1b
        /*002e*/ 	.short	0x00ff


	//----- nvinfo : EIATTR_NUM_BARRIERS
	.align		4
        /*0030*/ 	.byte	0x02, 0x4c
        /*0032*/ 	.byte	0x07
	.zero		1


	//----- nvinfo : EIATTR_EXTERNS
	.align		4
        /*0034*/ 	.byte	0x04, 0x0f
        /*0036*/ 	.short	(.L_37 - .L_36)


	//   ....[0]....
	.align		4
.L_36:
        /*0038*/ 	.word	index@(__assertfail)


	//----- nvinfo : EIATTR_MERCURY_ISA_VERSION
	.align		4
.L_37:
        /*003c*/ 	.byte	0x03, 0x5f
        /*003e*/ 	.short	0x0101


	//----- nvinfo : EIATTR_INT_WARP_WIDE_INSTR_OFFSETS
	.align		4
        /*0040*/ 	.byte	0x04, 0x31
        /*0042*/ 	.short	(.L_39 - .L_38)


	//   ....[0]....
.L_38:
        /*0044*/ 	.word	0x00002160


	//   ....[1]....
        /*0048*/ 	.word	0x00003d60


	//   ....[2]....
        /*004c*/ 	.word	0x00003d90


	//   ....[3]....
        /*0050*/ 	.word	0x00003de0


	//   ....[4]....
        /*0054*/ 	.word	0x000046f0


	//   ....[5]....
        /*0058*/ 	.word	0x00004750


	//   ....[6]....
        /*005c*/ 	.word	0x00004840


	//   ....[7]....
        /*0060*/ 	.word	0x000048b0


	//   ....[8]....
        /*0064*/ 	.word	0x000049c0


	//   ....[9]....
        /*0068*/ 	.word	0x00004a50


	//   ....[10]....
        /*006c*/ 	.word	0x00004c20


	//   ....[11]....
        /*0070*/ 	.word	0x00004d80


	//----- nvinfo : EIATTR_COOP_GROUP_MASK_REGIDS
	.align		4
.L_39:
        /*0074*/ 	.byte	0x04, 0x29
        /*0076*/ 	.short	(.L_41 - .L_40)


	//   ....[0]....
.L_40:
        /*0078*/ 	.word	0xffffffff


	//   ....[1]....
        /*007c*/ 	.word	0xffffffff


	//   ....[2]....
        /*0080*/ 	.word	0xffffffff


	//   ....[3]....
        /*0084*/ 	.word	0xffffffff


	//   ....[4]....
        /*0088*/ 	.word	0xffffffff


	//   ....[5]....
        /*008c*/ 	.word	0xffffffff


	//   ....[6]....
        /*0090*/ 	.word	0xffffffff


	//   ....[7]....
        /*0094*/ 	.word	0xffffffff


	//   ....[8]....
        /*0098*/ 	.word	0xffffffff


	//   ....[9]....
        /*009c*/ 	.word	0xffffffff


	//   ....[10]....
        /*00a0*/ 	.word	0xffffffff


	//   ....[11]....
        /*00a4*/ 	.word	0xffffffff


	//   ....[12]....
        /*00a8*/ 	.word	0xffffffff


	//----- nvinfo : EIATTR_COOP_GROUP_INSTR_OFFSETS
	.align		4
.L_41:
        /*00ac*/ 	.byte	0x04, 0x28
        /*00ae*/ 	.short	(.L_43 - .L_42)


	//   ....[0]....
.L_42:
        /*00b0*/ 	.word	0x00000090


	//   ....[1]....
        /*00b4*/ 	.word	0x000004d0


	//   ....[2]....
        /*00b8*/ 	.word	0x00000640


	//   ....[3]....
        /*00bc*/ 	.word	0x000007e0


	//   ....[4]....
        /*00c0*/ 	.word	0x000008e0


	//   ....[5]....
        /*00c4*/ 	.word	0x00000a50


	//   ....[6]....
        /*00c8*/ 	.word	0x00000bf0


	//   ....[7]....
        /*00cc*/ 	.word	0x00002040


	//   ....[8]....
        /*00d0*/ 	.word	0x00002e20


	//   ....[9]....
        /*00d4*/ 	.word	0x00003030


	//   ....[10]....
        /*00d8*/ 	.word	0x00003060


	//   ....[11]....
        /*00dc*/ 	.word	0x00003c50


	//   ....[12]....
        /*00e0*/ 	.word	0x00003e80


	//----- nvinfo : EIATTR_VRC_CTA_INIT_COUNT
	.align		4
.L_43:
        /*00e4*/ 	.byte	0x02, 0x4a
        /*00e6*/ 	.byte	0x80
	.zero		1


	//----- nvinfo : EIATTR_SYSCALL_OFFSETS
	.align		4
        /*00e8*/ 	.byte	0x04, 0x46
        /*00ea*/ 	.short	(.L_45 - .L_44)


	//   ....[0]....
.L_44:
        /*00ec*/ 	.word	0x00005800


	//   ....[1]....
        /*00f0*/ 	.word	0x000058f0


	//   ....[2]....
        /*00f4*/ 	.word	0x00006060


	//   ....[3]....
        /*00f8*/ 	.word	0x000067e0


	//   ....[4]....
        /*00fc*/ 	.word	0x00006f30


	//   ....[5]....
        /*0100*/ 	.word	0x00007680


	//----- nvinfo : EIATTR_MBARRIER_INSTR_OFFSETS
	.align		4
.L_45:
        /*0104*/ 	.byte	0x04, 0x39
        /*0106*/ 	.short	(.L_47 - .L_46)


	//   ....[0]....
.L_46:
        /*0108*/ 	.word	0x000005b0
        /*010c*/ 	.word	0x000000ff
        /*0110*/ 	.word	0x00000000
        /*0114*/ 	.short	0x0100
        /*0116*/ 	.byte	0x05
	.zero		1


	//   ....[1]....
        /*0118*/ 	.word	0x000005c0
        /*011c*/ 	.word	0x000000ff
        /*0120*/ 	.word	0x00000020
        /*0124*/ 	.short	0x0100
        /*0126*/ 	.byte	0x05
	.zero		1


	//   ....[2]....
        /*0128*/ 	.word	0x000005d0
        /*012c*/ 	.word	0x000000ff
        /*0130*/ 	.word	0x00000008
        /*0134*/ 	.short	0x0100
        /*0136*/ 	.byte	0x05
	.zero		1


	//   ....[3]....
        /*0138*/ 	.word	0x000005e0
        /*013c*/ 	.word	0x000000ff
        /*0140*/ 	.word	0x00000028
        /*0144*/ 	.short	0x0100
        /*0146*/ 	.byte	0x05
	.zero		1


	//   ....[4]....
        /*0148*/ 	.word	0x000005f0
        /*014c*/ 	.word	0x000000ff
        /*0150*/ 	.word	0x00000010
        /*0154*/ 	.short	0x0100
        /*0156*/ 	.byte	0x05
	.zero		1


	//   ....[5]....
        /*0158*/ 	.word	0x00000600
        /*015c*/ 	.word	0x000000ff
        /*0160*/ 	.word	0x00000030
        /*0164*/ 	.short	0x0100
        /*0166*/ 	.byte	0x05
	.zero		1


	//   ....[6]....
        /*0168*/ 	.word	0x00000610
        /*016c*/ 	.word	0x000000ff
        /*0170*/ 	.word	0x00000018
        /*0174*/ 	.short	0x0100
        /*0176*/ 	.byte	0x05
	.zero		1


	//   ....[7]....
        /*0178*/ 	.word	0x00000620
        /*017c*/ 	.word	0x000000ff
        /*0180*/ 	.word	0x00000038
        /*0184*/ 	.short	0x0100
        /*0186*/ 	.byte	0x05
	.zero		1


	//   ....[8]....
        /*0188*/ 	.word	0x00000750
        /*018c*/ 	.word	0x000000ff
        /*0190*/ 	.word	0x00000040
        /*0194*/ 	.short	0x0100
        /*0196*/ 	.byte	0x07
	.zero		1


	//   ....[9]....
        /*0198*/ 	.word	0x00000760
        /*019c*/ 	.word	0x000000ff
        /*01a0*/ 	.word	0x00000060
        /*01a4*/ 	.short	0x0100
        /*01a6*/ 	.byte	0x07
	.zero		1


	//   ....[10]....
        /*01a8*/ 	.word	0x00000770
        /*01ac*/ 	.word	0x000000ff
        /*01b0*/ 	.word	0x00000048
        /*01b4*/ 	.short	0x0100
        /*01b6*/ 	.byte	0x07
	.zero		1


	//   ....[11]....
        /*01b8*/ 	.word	0x00000780
        /*01bc*/ 	.word	0x000000ff
        /*01c0*/ 	.word	0x00000068
        /*01c4*/ 	.short	0x0100
        /*01c6*/ 	.byte	0x07
	.zero		1


	//   ....[12]....
        /*01c8*/ 	.word	0x00000790
        /*01cc*/ 	.word	0x000000ff
        /*01d0*/ 	.word	0x00000050
        /*01d4*/ 	.short	0x0100
        /*01d6*/ 	.byte	0x07
	.zero		1


	//   ....[13]....
        /*01d8*/ 	.word	0x000007a0
        /*01dc*/ 	.word	0x000000ff
        /*01e0*/ 	.word	0x00000070
        /*01e4*/ 	.short	0x0100
        /*01e6*/ 	.byte	0x07
	.zero		1


	//   ....[14]....
        /*01e8*/ 	.word	0x000007b0
        /*01ec*/ 	.word	0x000000ff
        /*01f0*/ 	.word	0x00000058
        /*01f4*/ 	.short	0x0100
        /*01f6*/ 	.byte	0x07
	.zero		1


	//   ....[15]....
        /*01f8*/ 	.word	0x000007c0
        /*01fc*/ 	.word	0x000000ff
        /*0200*/ 	.word	0x00000078
        /*0204*/ 	.short	0x0100
        /*0206*/ 	.byte	0x07
	.zero		1


	//   ....[16]....
        /*0208*/ 	.word	0x000008b0
        /*020c*/ 	.word	0x000000ff
        /*0210*/ 	.word	0x00000080
        /*0214*/ 	.short	0x0100
        /*0216*/ 	.byte	0x05
	.zero		1


	//   ....[17]....
        /*0218*/ 	.word	0x000008c0
        /*021c*/ 	.word	0x000000ff
        /*0220*/ 	.word	0x00000088
        /*0224*/ 	.short	0x0100
        /*0226*/ 	.byte	0x05
	.zero		1


	//   ....[18]....
        /*0228*/ 	.word	0x00000a00
        /*022c*/ 	.word	0x000000ff
        /*0230*/ 	.word	0x00000090
        /*0234*/ 	.short	0x0100
        /*0236*/ 	.byte	0x05
	.zero		1


	//   ....[19]....
        /*0238*/ 	.word	0x00000a10
        /*023c*/ 	.word	0x000000ff
        /*0240*/ 	.word	0x000000a0
        /*0244*/ 	.short	0x0100
        /*0246*/ 	.byte	0x05
	.zero		1


	//   ....[20]....
        /*0248*/ 	.word	0x00000a20
        /*024c*/ 	.word	0x000000ff
        /*0250*/ 	.word	0x00000098
        /*0254*/ 	.short	0x0100
        /*0256*/ 	.byte	0x05
	.zero		1


	//   ....[21]....
        /*0258*/ 	.word	0x00000a30
        /*025c*/ 	.word	0x000000ff
        /*0260*/ 	.word	0x000000a8
        /*0264*/ 	.short	0x0100
        /*0266*/ 	.byte	0x05
	.zero		1


	//   ....[22]....
        /*0268*/ 	.word	0x00000b60
        /*026c*/ 	.word	0x000000ff
        /*0270*/ 	.word	0x000000b0
        /*0274*/ 	.short	0x0100
        /*0276*/ 	.byte	0x07
	.zero		1


	//   ....[23]....
        /*0278*/ 	.word	0x00000b70
        /*027c*/ 	.word	0x000000ff
        /*0280*/ 	.word	0x000000d0
        /*0284*/ 	.short	0x0100
        /*0286*/ 	.byte	0x07
	.zero		1


	//   ....[24]....
        /*0288*/ 	.word	0x00000b80
        /*028c*/ 	.word	0x000000ff
        /*0290*/ 	.word	0x000000b8
        /*0294*/ 	.short	0x0100
        /*0296*/ 	.byte	0x07
	.zero		1


	//   ....[25]....
        /*0298*/ 	.word	0x00000b90
        /*029c*/ 	.word	0x000000ff
        /*02a0*/ 	.word	0x000000d8
        /*02a4*/ 	.short	0x0100
        /*02a6*/ 	.byte	0x07
	.zero		1


	//   ....[26]....
        /*02a8*/ 	.word	0x00000ba0
        /*02ac*/ 	.word	0x000000ff
        /*02b0*/ 	.word	0x000000c0
        /*02b4*/ 	.short	0x0100
        /*02b6*/ 	.byte	0x07
	.zero		1


	//   ....[27]....
        /*02b8*/ 	.word	0x00000bb0
        /*02bc*/ 	.word	0x000000ff
        /*02c0*/ 	.word	0x000000e0
        /*02c4*/ 	.short	0x0100
        /*02c6*/ 	.byte	0x07
	.zero		1


	//   ....[28]....
        /*02c8*/ 	.word	0x00000bc0
        /*02cc*/ 	.word	0x000000ff
        /*02d0*/ 	.word	0x000000c8
        /*02d4*/ 	.short	0x0100
        /*02d6*/ 	.byte	0x07
	.zero		1


	//   ....[29]....
        /*02d8*/ 	.word	0x00000bd0
        /*02dc*/ 	.word	0x000000ff
        /*02e0*/ 	.word	0x000000e8
        /*02e4*/ 	.short	0x0100
        /*02e6*/ 	.byte	0x07
	.zero		1


	//   ....[30]....
        /*02e8*/ 	.word	0x00000cc0
        /*02ec*/ 	.word	0x000000ff
        /*02f0*/ 	.word	0x000000f0
        /*02f4*/ 	.short	0x0100
        /*02f6*/ 	.byte	0x05
	.zero		1


	//   ....[31]....
        /*02f8*/ 	.word	0x00000cd0
        /*02fc*/ 	.word	0x000000ff
        /*0300*/ 	.word	0x00000100
        /*0304*/ 	.short	0x0100
        /*0306*/ 	.byte	0x05
	.zero		1


	//   ....[32]....
        /*0308*/ 	.word	0x00000ce0
        /*030c*/ 	.word	0x000000ff
        /*0310*/ 	.word	0x000000f8
        /*0314*/ 	.short	0x0100
        /*0316*/ 	.byte	0x05
	.zero		1


	//   ....[33]....
        /*0318*/ 	.word	0x00000cf0
        /*031c*/ 	.word	0x000000ff
        /*0320*/ 	.word	0x00000108
        /*0324*/ 	.short	0x0100
        /*0326*/ 	.byte	0x05
	.zero		1


	//   ....[34]....
        /*0328*/ 	.word	0x000015c0
        /*032c*/ 	.word	0x00000002
        /*0330*/ 	.word	0x00000100
        /*0334*/ 	.short	0x010a
        /*0336*/ 	.byte	0xff
	.zero		1


	//   ....[35]....
        /*0338*/ 	.word	0x000015f0
        /*033c*/ 	.word	0x00000002
        /*0340*/ 	.word	0x000000f0
        /*0344*/ 	.short	0x0101
        /*0346*/ 	.byte	0xff
	.zero		1


	//   ....[36]....
        /*0348*/ 	.word	0x000016c0
        /*034c*/ 	.word	0x000000ff
        /*0350*/ 	.word	0x00000020
        /*0354*/ 	.short	0x010a
        /*0356*/ 	.byte	0x08
	.zero		1


	//   ....[37]....
        /*0358*/ 	.word	0x000017a0
        /*035c*/ 	.word	0x000000ff
        /*0360*/ 	.word	0x00000020
        /*0364*/ 	.short	0x010a
        /*0366*/ 	.byte	0x31
	.zero		1


	//   ....[38]....
        /*0368*/ 	.word	0x000018a0
        /*036c*/ 	.word	0x000000ff
        /*0370*/ 	.word	0x00000020
        /*0374*/ 	.short	0x010a
        /*0376*/ 	.byte	0x08
	.zero		1


	//   ....[39]....
        /*0378*/ 	.word	0x00001b90
        /*037c*/ 	.word	0x000000ff
        /*0380*/ 	.word	0x00000088
        /*0384*/ 	.short	0x0101
        /*0386*/ 	.byte	0x04
	.zero		1


	//   ....[40]....
        /*0388*/ 	.word	0x00001bb0
        /*038c*/ 	.word	0x000000ff
        /*0390*/ 	.word	0x00000020
        /*0394*/ 	.short	0x010a
        /*0396*/ 	.byte	0x08
	.zero		1


	//   ....[41]....
        /*0398*/ 	.word	0x00001c70
        /*039c*/ 	.word	0x000000ff
        /*03a0*/ 	.word	0x00000020
        /*03a4*/ 	.short	0x010a
        /*03a6*/ 	.byte	0x31
	.zero		1


	//   ....[42]....
        /*03a8*/ 	.word	0x00001d70
        /*03ac*/ 	.word	0x000000ff
        /*03b0*/ 	.word	0x00000020
        /*03b4*/ 	.short	0x010a
        /*03b6*/ 	.byte	0x08
	.zero		1


	//   ....[43]....
        /*03b8*/ 	.word	0x00002070
        /*03bc*/ 	.word	0x00000002
        /*03c0*/ 	.word	0x00000090
        /*03c4*/ 	.short	0x010a
        /*03c6*/ 	.byte	0xff
	.zero		1


	//   ....[44]....
        /*03c8*/ 	.word	0x00002130
        /*03cc*/ 	.word	0x00000002
        /*03d0*/ 	.word	0x00000000
        /*03d4*/ 	.short	0x0101
        /*03d6*/ 	.byte	0xff
	.zero		1


	//   ....[45]....
        /*03d8*/ 	.word	0x00002690
        /*03dc*/ 	.word	0x000000ff
        /*03e0*/ 	.word	0x00000000
        /*03e4*/ 	.short	0x010a
        /*03e6*/ 	.byte	0x05
	.zero		1


	//   ....[46]....
        /*03e8*/ 	.word	0x00002720
        /*03ec*/ 	.word	0x000000ff
        /*03f0*/ 	.word	0x00000000
        /*03f4*/ 	.short	0x010a
        /*03f6*/ 	.byte	0x05
	.zero		1


	//   ....[47]....
        /*03f8*/ 	.word	0x000027b0
        /*03fc*/ 	.word	0x000000ff
        /*0400*/ 	.word	0x00000000
        /*0404*/ 	.short	0x010a
        /*0406*/ 	.byte	0x05
	.zero		1


	//   ....[48]....
        /*0408*/ 	.word	0x00002850
        /*040c*/ 	.word	0x00000000
        /*0410*/ 	.word	0x00000000
        /*0414*/ 	.short	0x010a
        /*0416*/ 	.byte	0xff
	.zero		1


	//   ....[49]....
        /*0418*/ 	.word	0x00002970
        /*041c*/ 	.word	0x00000000
        /*0420*/ 	.word	0x000000f0
        /*0424*/ 	.short	0x010a
        /*0426*/ 	.byte	0xff
	.zero		1


	//   ....[50]....
        /*0428*/ 	.word	0x000029e0
        /*042c*/ 	.word	0x00000000
        /*0430*/ 	.word	0x00000000
        /*0434*/ 	.short	0x0101
        /*0436*/ 	.byte	0xff
	.zero		1


	//   ....[51]....
        /*0438*/ 	.word	0x00002a00
        /*043c*/ 	.word	0x000000ff
        /*0440*/ 	.word	0x000000a0
        /*0444*/ 	.short	0x010a
        /*0446*/ 	.byte	0x05
	.zero		1


	//   ....[52]....
        /*0448*/ 	.word	0x00002b20
        /*044c*/ 	.word	0x00000000
        /*0450*/ 	.word	0x00000090
        /*0454*/ 	.short	0x010a
        /*0456*/ 	.byte	0xff
	.zero		1


	//   ....[53]....
        /*0458*/ 	.word	0x00002c20
        /*045c*/ 	.word	0x00000000
        /*0460*/ 	.word	0x00000000
        /*0464*/ 	.short	0x0101
        /*0466*/ 	.byte	0xff
	.zero		1


	//   ....[54]....
        /*0468*/ 	.word	0x00002cb0
        /*046c*/ 	.word	0x000000ff
        /*0470*/ 	.word	0x000000a0
        /*0474*/ 	.short	0x0106
        /*0476*/ 	.byte	0x05
	.zero		1


	//   ....[55]....
        /*0478*/ 	.word	0x00002cd0
        /*047c*/ 	.word	0x000000ff
        /*0480*/ 	.word	0x000000a0
        /*0484*/ 	.short	0x010a
        /*0486*/ 	.byte	0x05
	.zero		1


	//   ....[56]....
        /*0488*/ 	.word	0x00002d60
        /*048c*/ 	.word	0x000000ff
        /*0490*/ 	.word	0x000000a0
        /*0494*/ 	.short	0x0106
        /*0496*/ 	.byte	0x04
	.zero		1


	//   ....[57]....
        /*0498*/ 	.word	0x00002da0
        /*049c*/ 	.word	0x00000000
        /*04a0*/ 	.word	0x000000a0
        /*04a4*/ 	.short	0x010a
        /*04a6*/ 	.byte	0xff
	.zero		1


	//   ....[58]....
        /*04a8*/ 	.word	0x00003360
        /*04ac*/ 	.word	0x00000000
        /*04b0*/ 	.word	0x00000090
        /*04b4*/ 	.short	0x010a
        /*04b6*/ 	.byte	0xff
	.zero		1


	//   ....[59]....
        /*04b8*/ 	.word	0x00003460
        /*04bc*/ 	.word	0x00000003
        /*04c0*/ 	.word	0x00000000
        /*04c4*/ 	.short	0x0101
        /*04c6*/ 	.byte	0xff
	.zero		1


	//   ....[60]....
        /*04c8*/ 	.word	0x00003470
        /*04cc*/ 	.word	0x000000ff
        /*04d0*/ 	.word	0x00000000
        /*04d4*/ 	.short	0x010a
        /*04d6*/ 	.byte	0x07
	.zero		1


	//   ....[61]....
        /*04d8*/ 	.word	0x000034a0
        /*04dc*/ 	.word	0x000000ff
        /*04e0*/ 	.word	0x000000d0
        /*04e4*/ 	.short	0x010a
        /*04e6*/ 	.byte	0x06
	.zero		1


	//   ....[62]....
        /*04e8*/ 	.word	0x00003570
        /*04ec*/ 	.word	0x000000ff
        /*04f0*/ 	.word	0x00000000
        /*04f4*/ 	.short	0x010a
        /*04f6*/ 	.byte	0x0b
	.zero		1


	//   ....[63]....
        /*04f8*/ 	.word	0x000036a0
        /*04fc*/ 	.word	0x000000ff
        /*0500*/ 	.word	0x00000000
        /*0504*/ 	.short	0x010a
        /*0506*/ 	.byte	0x22
	.zero		1


	//   ....[64]....
        /*0508*/ 	.word	0x00003a80
        /*050c*/ 	.word	0x000000ff
        /*0510*/ 	.word	0x00000000
        /*0514*/ 	.short	0x010a
        /*0516*/ 	.byte	0x06
	.zero		1


	//   ....[65]....
        /*0518*/ 	.word	0x00003b10
        /*051c*/ 	.word	0x000000ff
        /*0520*/ 	.word	0x00000000
        /*0524*/ 	.short	0x010a
        /*0526*/ 	.byte	0x06
	.zero		1


	//   ....[66]....
        /*0528*/ 	.word	0x00003ba0
        /*052c*/ 	.word	0x000000ff
        /*0530*/ 	.word	0x00000000
        /*0534*/ 	.short	0x010a
        /*0536*/ 	.byte	0x06
	.zero		1


	//   ....[67]....
        /*0538*/ 	.word	0x00003c30
        /*053c*/ 	.word	0x000000ff
        /*0540*/ 	.word	0x00000000
        /*0544*/ 	.short	0x010a
        /*0546*/ 	.byte	0x07
	.zero		1


	//   ....[68]....
        /*0548*/ 	.word	0x000040a0
        /*054c*/ 	.word	0x00000000
        /*0550*/ 	.word	0x00000090
        /*0554*/ 	.short	0x010a
        /*0556*/ 	.byte	0xff
	.zero		1


	//   ....[69]....
        /*0558*/ 	.word	0x00004160
        /*055c*/ 	.word	0x00000000
        /*0560*/ 	.word	0x00000000
        /*0564*/ 	.short	0x0101
        /*0566*/ 	.byte	0xff
	.zero		1


	//   ....[70]....
        /*0568*/ 	.word	0x00004480
        /*056c*/ 	.word	0x000000ff
        /*0570*/ 	.word	0x00000088
        /*0574*/ 	.short	0x010a
        /*0576*/ 	.byte	0x07
	.zero		1


	//   ....[71]....
        /*0578*/ 	.word	0x00004670
        /*057c*/ 	.word	0x000000ff
        /*0580*/ 	.word	0x00000060
        /*0584*/ 	.short	0x010a
        /*0586*/ 	.byte	0x07
	.zero		1


	//   ....[72]....
        /*0588*/ 	.word	0x000047f0
        /*058c*/ 	.word	0x000000ff
        /*0590*/ 	.word	0x00000040
        /*0594*/ 	.short	0x010b
        /*0596*/ 	.byte	0x07
	.zero		1


	//   ....[73]....
        /*0598*/ 	.word	0x00004800
        /*059c*/ 	.word	0x000000ff
        /*05a0*/ 	.word	0x00000000
        /*05a4*/ 	.short	0x0101
        /*05a6*/ 	.byte	0x08
	.zero		1


	//   ....[74]....
        /*05a8*/ 	.word	0x00004810
        /*05ac*/ 	.word	0x000000ff
        /*05b0*/ 	.word	0x00000068
        /*05b4*/ 	.short	0x010a
        /*05b6*/ 	.byte	0x07
	.zero		1


	//   ....[75]....
        /*05b8*/ 	.word	0x00004960
        /*05bc*/ 	.word	0x000000ff
        /*05c0*/ 	.word	0x00000048
        /*05c4*/ 	.short	0x010b
        /*05c6*/ 	.byte	0x07
	.zero		1


	//   ....[76]....
        /*05c8*/ 	.word	0x00004970
        /*05cc*/ 	.word	0x000000ff
        /*05d0*/ 	.word	0x00000000
        /*05d4*/ 	.short	0x0101
        /*05d6*/ 	.byte	0x08
	.zero		1


	//   ....[77]....
        /*05d8*/ 	.word	0x00004980
        /*05dc*/ 	.word	0x000000ff
        /*05e0*/ 	.word	0x00000070
        /*05e4*/ 	.short	0x010a
        /*05e6*/ 	.byte	0x07
	.zero		1


	//   ....[78]....
        /*05e8*/ 	.word	0x00004b00
        /*05ec*/ 	.word	0x000000ff
        /*05f0*/ 	.word	0x00000050
        /*05f4*/ 	.short	0x010b
        /*05f6*/ 	.byte	0x07
	.zero		1


	//   ....[79]....
        /*05f8*/ 	.word	0x00004b40
        /*05fc*/ 	.word	0x000000ff
        /*0600*/ 	.word	0x00000000
        /*0604*/ 	.short	0x0101
        /*0606*/ 	.byte	0x08
	.zero		1


	//   ....[80]....
        /*0608*/ 	.word	0x00004b80
        /*060c*/ 	.word	0x000000ff
        /*0610*/ 	.word	0x00000078
        /*0614*/ 	.short	0x010a
        /*0616*/ 	.byte	0x07
	.zero		1


	//   ....[81]....
        /*0618*/ 	.word	0x00004dc0
        /*061c*/ 	.word	0x000000ff
        /*0620*/ 	.word	0x00000058
        /*0624*/ 	.short	0x010b
        /*0626*/ 	.byte	0x07
	.zero		1


	//   ....[82]....
        /*0628*/ 	.word	0x00004de0
        /*062c*/ 	.word	0x000000ff
        /*0630*/ 	.word	0x00000000
        /*0634*/ 	.short	0x0101
        /*0636*/ 	.byte	0x0d
	.zero		1


	//   ....[83]....
        /*0638*/ 	.word	0x00004e10
        /*063c*/ 	.word	0x000000ff
        /*0640*/ 	.word	0x00000060
        /*0644*/ 	.short	0x010a
        /*0646*/ 	.byte	0x07
	.zero		1


	//   ....[84]....
        /*0648*/ 	.word	0x00004e30
        /*064c*/ 	.word	0x000000ff
        /*0650*/ 	.word	0x00000068
        /*0654*/ 	.short	0x010a
        /*0656*/ 	.byte	0x07
	.zero		1


	//   ....[85]....
        /*0658*/ 	.word	0x00004e50
        /*065c*/ 	.word	0x000000ff
        /*0660*/ 	.word	0x00000070
        /*0664*/ 	.short	0x010a
        /*0666*/ 	.byte	0x07
	.zero		1


	//   ....[86]....
        /*0668*/ 	.word	0x00004e90
        /*066c*/ 	.word	0x00000000
        /*0670*/ 	.word	0x00000078
        /*0674*/ 	.short	0x010a
        /*0676*/ 	.byte	0xff
	.zero		1


	//   ....[87]....
        /*0678*/ 	.word	0x000051c0
        /*067c*/ 	.word	0x00000000
        /*0680*/ 	.word	0x00000090
        /*0684*/ 	.short	0x010a
        /*0686*/ 	.byte	0xff
	.zero		1


	//   ....[88]....
        /*0688*/ 	.word	0x000052d0
        /*068c*/ 	.word	0x00000000
        /*0690*/ 	.word	0x00000000
        /*0694*/ 	.short	0x0101
        /*0696*/ 	.byte	0xff
	.zero		1


	//   ....[89]....
        /*0698*/ 	.word	0x00005d20
        /*069c*/ 	.word	0x000000ff
        /*06a0*/ 	.word	0x00000040
        /*06a4*/ 	.short	0x010a
        /*06a6*/ 	.byte	0x24
	.zero		1


	//   ....[90]....
        /*06a8*/ 	.word	0x00005d60
        /*06ac*/ 	.word	0x00000054
        /*06b0*/ 	.word	0x000000b0
        /*06b4*/ 	.short	0x010a
        /*06b6*/ 	.byte	0xff
	.zero		1


	//   ....[91]....
        /*06b8*/ 	.word	0x00005e50
        /*06bc*/ 	.word	0x000000ff
        /*06c0*/ 	.word	0x00000040
        /*06c4*/ 	.short	0x010a
        /*06c6*/ 	.byte	0x24
	.zero		1


	//   ....[92]....
        /*06c8*/ 	.word	0x00005f40
        /*06cc*/ 	.word	0x00000054
        /*06d0*/ 	.word	0x000000b0
        /*06d4*/ 	.short	0x010a
        /*06d6*/ 	.byte	0xff
	.zero		1


	//   ....[93]....
        /*06d8*/ 	.word	0x00006510
        /*06dc*/ 	.word	0x00000000
        /*06e0*/ 	.word	0x00000000
        /*06e4*/ 	.short	0x0101
        /*06e6*/ 	.byte	0xff
	.zero		1


	//   ....[94]....
        /*06e8*/ 	.word	0x00006520
        /*06ec*/ 	.word	0x00000002
        /*06f0*/ 	.word	0x00000040
        /*06f4*/ 	.short	0x010a
        /*06f6*/ 	.byte	0xff
	.zero		1


	//   ....[95]....
        /*06f8*/ 	.word	0x00006600
        /*06fc*/ 	.word	0x00000002
        /*0700*/ 	.word	0x00000040
        /*0704*/ 	.short	0x010a
        /*0706*/ 	.byte	0xff
	.zero		1


	//   ....[96]....
        /*0708*/ 	.word	0x00006c60
        /*070c*/ 	.word	0x00000010
        /*0710*/ 	.word	0x00000000
        /*0714*/ 	.short	0x0101
        /*0716*/ 	.byte	0xff
	.zero		1


	//   ....[97]....
        /*0718*/ 	.word	0x00006c80
        /*071c*/ 	.word	0x00000000
        /*0720*/ 	.word	0x00000040
        /*0724*/ 	.short	0x010a
        /*0726*/ 	.byte	0xff
	.zero		1


	//   ....[98]....
        /*0728*/ 	.word	0x00006d50
        /*072c*/ 	.word	0x00000000
        /*0730*/ 	.word	0x00000040
        /*0734*/ 	.short	0x010a
        /*0736*/ 	.byte	0xff
	.zero		1


	//   ....[99]....
        /*0738*/ 	.word	0x000073b0
        /*073c*/ 	.word	0x00000010
        /*0740*/ 	.word	0x00000000
        /*0744*/ 	.short	0x0101
        /*0746*/ 	.byte	0xff
	.zero		1


	//   ....[100]....
        /*0748*/ 	.word	0x000073d0
        /*074c*/ 	.word	0x00000000
        /*0750*/ 	.word	0x00000040
        /*0754*/ 	.short	0x010a
        /*0756*/ 	.byte	0xff
	.zero		1


	//   ....[101]....
        /*0758*/ 	.word	0x000074a0
        /*075c*/ 	.word	0x00000000
        /*0760*/ 	.word	0x00000040
        /*0764*/ 	.short	0x010a
        /*0766*/ 	.byte	0xff
	.zero		1


	//   ....[102]....
        /*0768*/ 	.word	0x00007720
        /*076c*/ 	.word	0x000000ff
        /*0770*/ 	.word	0x00000000
        /*0774*/ 	.short	0x0101
        /*0776*/ 	.byte	0x05
	.zero		1


	//   ....[103]....
        /*0778*/ 	.word	0x00007b60
        /*077c*/ 	.word	0x00000000
        /*0780*/ 	.word	0x00000000
        /*0784*/ 	.short	0x0101
        /*0786*/ 	.byte	0xff
	.zero		1


	//   ....[104]....
        /*0788*/ 	.word	0x00007dd0
        /*078c*/ 	.word	0x000000ff
        /*0790*/ 	.word	0x00000000
        /*0794*/ 	.short	0x0101
        /*0796*/ 	.byte	0x04
	.zero		1


	//   ....[105]....
        /*0798*/ 	.word	0x00007df0
        /*079c*/ 	.word	0x00000002
        /*07a0*/ 	.word	0x00000100
        /*07a4*/ 	.short	0x010a
        /*07a6*/ 	.byte	0xff
	.zero		1


	//   ....[106]....
        /*07a8*/ 	.word	0x00007e50
        /*07ac*/ 	.word	0x00000002
        /*07b0*/ 	.word	0x00000020
        /*07b4*/ 	.short	0x010a
        /*07b6*/ 	.byte	0xff
	.zero		1


	//   ....[107]....
        /*07b8*/ 	.word	0x00007eb0
        /*07bc*/ 	.word	0x00000002
        /*07c0*/ 	.word	0x00000020
        /*07c4*/ 	.short	0x010a
        /*07c6*/ 	.byte	0xff
	.zero		1


	//   ....[108]....
        /*07c8*/ 	.word	0x00007f00
        /*07cc*/ 	.word	0x00000002
        /*07d0*/ 	.word	0x00000090
        /*07d4*/ 	.short	0x010a
        /*07d6*/ 	.byte	0xff
	.zero		1


	//   ....[109]....
        /*07d8*/ 	.word	0x00007f60
        /*07dc*/ 	.word	0x00000000
        /*07e0*/ 	.word	0x00000000
        /*07e4*/ 	.short	0x010a
        /*07e6*/ 	.byte	0xff
	.zero		1


	//   ....[110]....
        /*07e8*/ 	.word	0x00007fc0
        /*07ec*/ 	.word	0x00000000
        /*07f0*/ 	.word	0x00000000
        /*07f4*/ 	.short	0x010a
        /*07f6*/ 	.byte	0xff
	.zero		1


	//   ....[111]....
        /*07f8*/ 	.word	0x00008020
        /*07fc*/ 	.word	0x00000000
        /*0800*/ 	.word	0x00000000
        /*0804*/ 	.short	0x010a
        /*0806*/ 	.byte	0xff
	.zero		1


	//   ....[112]....
        /*0808*/ 	.word	0x00008070
        /*080c*/ 	.word	0x00000000
        /*0810*/ 	.word	0x000000f0
        /*0814*/ 	.short	0x010a
        /*0816*/ 	.byte	0xff
	.zero		1


	//   ....[113]....
        /*0818*/ 	.word	0x000080d0
        /*081c*/ 	.word	0x00000000
        /*0820*/ 	.word	0x000000a0
        /*0824*/ 	.short	0x010a
        /*0826*/ 	.byte	0xff
	.zero		1


	//   ....[114]....
        /*0828*/ 	.word	0x00008120
        /*082c*/ 	.word	0x00000000
        /*0830*/ 	.word	0x00000090
        /*0834*/ 	.short	0x010a
        /*0836*/ 	.byte	0xff
	.zero		1


	//   ....[115]....
        /*0838*/ 	.word	0x00008180
        /*083c*/ 	.word	0x00000000
        /*0840*/ 	.word	0x000000a0
        /*0844*/ 	.short	0x010a
        /*0846*/ 	.byte	0xff
	.zero		1


	//   ....[116]....
        /*0848*/ 	.word	0x000081d0
        /*084c*/ 	.word	0x00000000
        /*0850*/ 	.word	0x00000090
        /*0854*/ 	.short	0x010a
        /*0856*/ 	.byte	0xff
	.zero		1


	//   ....[117]....
        /*0858*/ 	.word	0x00008230
        /*085c*/ 	.word	0x00000002
        /*0860*/ 	.word	0x000000d0
        /*0864*/ 	.short	0x010a
        /*0866*/ 	.byte	0xff
	.zero		1


	//   ....[118]....
        /*0868*/ 	.word	0x00008290
        /*086c*/ 	.word	0x00000000
        /*0870*/ 	.word	0x00000000
        /*0874*/ 	.short	0x010a
        /*0876*/ 	.byte	0xff
	.zero		1


	//   ....[119]....
        /*0878*/ 	.word	0x000082f0
        /*087c*/ 	.word	0x00000000
        /*0880*/ 	.word	0x00000000
        /*0884*/ 	.short	0x010a
        /*0886*/ 	.byte	0xff
	.zero		1


	//   ....[120]....
        /*0888*/ 	.word	0x00008350
        /*088c*/ 	.word	0x00000000
        /*0890*/ 	.word	0x00000000
        /*0894*/ 	.short	0x010a
        /*0896*/ 	.byte	0xff
	.zero		1


	//   ....[121]....
        /*0898*/ 	.word	0x000083b0
        /*089c*/ 	.word	0x00000000
        /*08a0*/ 	.word	0x00000000
        /*08a4*/ 	.short	0x010a
        /*08a6*/ 	.byte	0xff
	.zero		1


	//   ....[122]....
        /*08a8*/ 	.word	0x00008410
        /*08ac*/ 	.word	0x00000000
        /*08b0*/ 	.word	0x00000000
        /*08b4*/ 	.short	0x010a
        /*08b6*/ 	.byte	0xff
	.zero		1


	//   ....[123]....
        /*08b8*/ 	.word	0x00008460
        /*08bc*/ 	.word	0x00000000
        /*08c0*/ 	.word	0x00000090
        /*08c4*/ 	.short	0x010a
        /*08c6*/ 	.byte	0xff
	.zero		1


	//   ....[124]....
        /*08c8*/ 	.word	0x000084c0
        /*08cc*/ 	.word	0x00000000
        /*08d0*/ 	.word	0x00000088
        /*08d4*/ 	.short	0x010a
        /*08d6*/ 	.byte	0xff
	.zero		1


	//   ....[125]....
        /*08d8*/ 	.word	0x00008520
        /*08dc*/ 	.word	0x00000000
        /*08e0*/ 	.word	0x00000060
        /*08e4*/ 	.short	0x010a
        /*08e6*/ 	.byte	0xff
	.zero		1


	//   ....[126]....
        /*08e8*/ 	.word	0x00008580
        /*08ec*/ 	.word	0x00000000
        /*08f0*/ 	.word	0x00000068
        /*08f4*/ 	.short	0x010a
        /*08f6*/ 	.byte	0xff
	.zero		1


	//   ....[127]....
        /*08f8*/ 	.word	0x000085e0
        /*08fc*/ 	.word	0x00000000
        /*0900*/ 	.word	0x00000070
        /*0904*/ 	.short	0x010a
        /*0906*/ 	.byte	0xff
	.zero		1


	//   ....[128]....
        /*0908*/ 	.word	0x00008640
        /*090c*/ 	.word	0x00000000
        /*0910*/ 	.word	0x00000078
        /*0914*/ 	.short	0x010a
        /*0916*/ 	.byte	0xff
	.zero		1


	//   ....[129]....
        /*0918*/ 	.word	0x000086a0
        /*091c*/ 	.word	0x00000000
        /*0920*/ 	.word	0x00000060
        /*0924*/ 	.short	0x010a
        /*0926*/ 	.byte	0xff
	.zero		1


	//   ....[130]....
        /*0928*/ 	.word	0x00008700
        /*092c*/ 	.word	0x00000000
        /*0930*/ 	.word	0x00000068
        /*0934*/ 	.short	0x010a
        /*0936*/ 	.byte	0xff
	.zero		1


	//   ....[131]....
        /*0938*/ 	.word	0x00008760
        /*093c*/ 	.word	0x00000000
        /*0940*/ 	.word	0x00000070
        /*0944*/ 	.short	0x010a
        /*0946*/ 	.byte	0xff
	.zero		1


	//   ....[132]....
        /*0948*/ 	.word	0x000087b0
        /*094c*/ 	.word	0x00000000
        /*0950*/ 	.word	0x00000090
        /*0954*/ 	.short	0x010a
        /*0956*/ 	.byte	0xff
	.zero		1


	//   ....[133]....
        /*0958*/ 	.word	0x00008810
        /*095c*/ 	.word	0x00000002
        /*0960*/ 	.word	0x00000040
        /*0964*/ 	.short	0x010a
        /*0966*/ 	.byte	0xff
	.zero		1


	//   ....[134]....
        /*0968*/ 	.word	0x00008860
        /*096c*/ 	.word	0x00000054
        /*0970*/ 	.word	0x000000b0
        /*0974*/ 	.short	0x010a
        /*0976*/ 	.byte	0xff
	.zero		1


	//   ....[135]....
        /*0978*/ 	.word	0x000088b0
        /*097c*/ 	.word	0x00000002
        /*0980*/ 	.word	0x00000040
        /*0984*/ 	.short	0x010a
        /*0986*/ 	.byte	0xff
	.zero		1


	//   ....[136]....
        /*0988*/ 	.word	0x00008900
        /*098c*/ 	.word	0x00000000
        /*0990*/ 	.word	0x00000040
        /*0994*/ 	.short	0x010a
        /*0996*/ 	.byte	0xff
	.zero		1


	//   ....[137]....
        /*0998*/ 	.word	0x00008950
        /*099c*/ 	.word	0x00000000
        /*09a0*/ 	.word	0x00000040
        /*09a4*/ 	.short	0x010a
        /*09a6*/ 	.byte	0xff
	.zero		1


	//----- nvinfo : EIATTR_NUM_MBARRIERS
	.align		4
.L_47:
        /*09a8*/ 	.byte	0x03, 0x38
        /*09aa*/ 	.short	0x0022


	//----- nvinfo : EIATTR_EXIT_INSTR_OFFSETS
	.align		4
        /*09ac*/ 	.byte	0x04, 0x1c
        /*09ae*/ 	.short	(.L_49 - .L_48)


	//   ....[0]....
.L_48:
        /*09b0*/ 	.word	0x00002880


	//   ....[1]....
        /*09b4*/ 	.word	0x00002d70


	//   ....[2]....
        /*09b8*/ 	.word	0x00002dd0


	//   ....[3]....
        /*09bc*/ 	.word	0x00003e90


	//   ....[4]....
        /*09c0*/ 	.word	0x00004ec0


	//   ....[5]....
        /*09c4*/ 	.word	0x00004f00


	//   ....[6]....
        /*09c8*/ 	.word	0x00007cc0


	//   ....[7]....
        /*09cc*/ 	.word	0x00007d40


	//   ....[8]....
        /*09d0*/ 	.word	0x00007d70


	//   ....[9]....
        /*09d4*/ 	.word	0x00007de0


	//----- nvinfo : EIATTR_MAX_THREADS
	.align		4
.L_49:
        /*09d8*/ 	.byte	0x04, 0x05
        /*09da*/ 	.short	(.L_51 - .L_50)
.L_50:
        /*09dc*/ 	.word	0x00000100
        /*09e0*/ 	.word	0x00000001
        /*09e4*/ 	.word	0x00000001


	//----- nvinfo : EIATTR_CRS_STACK_SIZE
	.align		4
.L_51:
        /*09e8*/ 	.byte	0x04, 0x1e
        /*09ea*/ 	.short	(.L_53 - .L_52)
.L_52:
        /*09ec*/ 	.word	0x00000000


	//----- nvinfo : EIATTR_CBANK_PARAM_SIZE
	.align		4
.L_53:
        /*09f0*/ 	.byte	0x03, 0x19
        /*09f2*/ 	.short	0x0800


	//----- nvinfo : EIATTR_PARAM_CBANK
	.align		4
        /*09f4*/ 	.byte	0x04, 0x0a
        /*09f6*/ 	.short	(.L_55 - .L_54)
	.align		4
.L_54:
        /*09f8*/ 	.word	index@(.nv.constant0._ZN7cutlass13device_kernelINS_4gemm6kernel13GemmUniversalIN4cute5tupleIJiiiiEEENS1_10collective13CollectiveMmaINS1_35MainloopSm100TmaUmmaWarpSpecializedILi4ELi2ELi4ENS5_IJNS4_1CILi1EEESB_SB_EEEEENS5_IJNSA_ILi128EEENSA_ILi64EEESF_EEEfNS5_IJSB_llEEEfSH_NS4_8TiledMMAINS4_8MMA_AtomIJNS4_17SM100_MMA_TF32_SSINS_10tfloat32_tESL_fLi128ELi64ELNS4_4UMMA5MajorE1ELSN_1ELNSM_7ScaleInE0ELSO_0EEEEEENS4_6LayoutISC_NS5_IJNSA_ILi0EEESS_SS_EEEEENS5_IJNS4_10UnderscoreESV_SV_EEEEENS4_13SM90_TMA_LOADENS4_14ComposedLayoutINS4_7SwizzleILi2ELi5ELi2EEENS4_18smem_ptr_flag_bitsILi32EEENSR_INS5_IJNSA_ILi32EEENSA_ILi4EEEEEENS5_IJSB_S14_EEEEEEEvNS4_8identityESY_S19_vS1A_EENS_8epilogue10collective18CollectiveEpilogueINS1C_23Sm100TmaWarpSpecializedILi4ELi2ELi16ELb1ELb0EEEJSG_NS5_IJNSR_ISE_SB_EENSR_INSA_ILi16EEESB_EEEEEfNS5_IJlSB_lEEEfS1L_NS1C_6fusion15FusionCallbacksIS1G_NS1M_17LinearCombinationIffffLNS_15FloatRoundStyleE2EEESG_S1K_JEEENS4_5SM1004TMEM4LOAD26SM100_TMEM_LOAD_32dp32b16xESY_NSZ_INS10_ILi2ELi4ELi3EEES13_NSR_INS5_IJNSA_ILi8EEES1I_EEENS5_IJS1I_SB_EEEEEEENS4_39AutoVectorizingCopyWithAssumedAlignmentILi128EEENS4_14SM90_TMA_STOREES21_S23_S23_EEEvvEEEEvNT_6ParamsE)
        /*09fc*/ 	.short	0x0380
        /*09fe*/ 	.short	0x0800


	//----- nvinfo : EIATTR_SW_WAR
	.align		4
.L_55:
        /*0a00*/ 	.byte	0x04, 0x36
        /*0a02*/ 	.short	(.L_57 - .L_56)
.L_56:
        /*0a04*/ 	.word	0x00000008
.L_57:


//--------------------- .nv.callgraph             --------------------------
	.section	.nv.callgraph,"",@"SHT_CUDA_CALLGRAPH"
	.align	4
	.sectionentsize	8
	.align		4
        /*0000*/ 	.word	0x00000000
	.align		4
        /*0004*/ 	.word	0xffffffff
	.align		4
        /*0008*/ 	.word	index@(_ZN7cutlass13device_kernelINS_4gemm6kernel13GemmUniversalIN4cute5tupleIJiiiiEEENS1_10collective13CollectiveMmaINS1_35MainloopSm100TmaUmmaWarpSpecializedILi4ELi2ELi4ENS5_IJNS4_1CILi1EEESB_SB_EEEEENS5_IJNSA_ILi128EEENSA_ILi64EEESF_EEEfNS5_IJSB_llEEEfSH_NS4_8TiledMMAINS4_8MMA_AtomIJNS4_17SM100_MMA_TF32_SSINS_10tfloat32_tESL_fLi128ELi64ELNS4_4UMMA5MajorE1ELSN_1ELNSM_7ScaleInE0ELSO_0EEEEEENS4_6LayoutISC_NS5_IJNSA_ILi0EEESS_SS_EEEEENS5_IJNS4_10UnderscoreESV_SV_EEEEENS4_13SM90_TMA_LOADENS4_14ComposedLayoutINS4_7SwizzleILi2ELi5ELi2EEENS4_18smem_ptr_flag_bitsILi32EEENSR_INS5_IJNSA_ILi32EEENSA_ILi4EEEEEENS5_IJSB_S14_EEEEEEEvNS4_8identityESY_S19_vS1A_EENS_8epilogue10collective18CollectiveEpilogueINS1C_23Sm100TmaWarpSpecializedILi4ELi2ELi16ELb1ELb0EEEJSG_NS5_IJNSR_ISE_SB_EENSR_INSA_ILi16EEESB_EEEEEfNS5_IJlSB_lEEEfS1L_NS1C_6fusion15FusionCallbacksIS1G_NS1M_17LinearCombinationIffffLNS_15FloatRoundStyleE2EEESG_S1K_JEEENS4_5SM1004TMEM4LOAD26SM100_TMEM_LOAD_32dp32b16xESY_NSZ_INS10_ILi2ELi4ELi3EEES13_NSR_INS5_IJNSA_ILi8EEES1I_EEENS5_IJS1I_SB_EEEEEEENS4_39AutoVectorizingCopyWithAssumedAlignmentILi128EEENS4_14SM90_TMA_STOREES21_S23_S23_EEEvvEEEEvNT_6ParamsE)
	.align		4
        /*000c*/ 	.word	index@(__assertfail)
	.align		4
        /*0010*/ 	.word	0x00000000
	.align		4
        /*0014*/ 	.word	0xfffffffe
	.align		4
        /*0018*/ 	.word	0x00000000
	.align		4
        /*001c*/ 	.word	0xfffffffd
	.align		4
        /*0020*/ 	.word	0x00000000
	.align		4
        /*0024*/ 	.word	0xfffffffc


//--------------------- .nv.constant4             --------------------------
	.section	.nv.constant4,"a",@progbits
	.align	8
	.align		8
.nv.constant4:
        /*0000*/ 	.dword	__assertfail
	.align		8
        /*0008*/ 	.dword	__unnamed_1
	.align		8
        /*0010*/ 	.dword	__unnamed_2
	.align		8
        /*0018*/ 	.dword	_ZN40_INTERNAL_39f90b66_4_k_cu_bcf48911_358244cuda3std3__45__cpo5beginE
	.align		8
        /*0020*/ 	.dword	_ZN40_INTERNAL_39f90b66_4_k_cu_bcf48911_358244cuda3std3__45__cpo3endE
	.align		8
        /*0028*/ 	.dword	_ZN40_INTERNAL_39f90b66_4_k_cu_bcf48911_358244cuda3std3__45__cpo6cbeginE
	.align		8
        /*0030*/ 	.dword	_ZN40_INTERNAL_39f90b66_4_k_cu_bcf48911_358244cuda3std3__45__cpo4cendE
	.align		8
        /*0038*/ 	.dword	_ZN40_INTERNAL_39f90b66_4_k_cu_bcf48911_358244cuda3std3__442_GLOBAL__N__39f90b66_4_k_cu_bcf48911_358246ignoreE
	.align		8
        /*0040*/ 	.dword	_ZN40_INTERNAL_39f90b66_4_k_cu_bcf48911_358244cuda3std3__419piecewise_constructE
	.align		8
        /*0048*/ 	.dword	_ZN40_INTERNAL_39f90b66_4_k_cu_bcf48911_358244cuda3std3__48in_placeE
	.align		8
        /*0050*/ 	.dword	_ZN40_INTERNAL_39f90b66_4_k_cu_bcf48911_358244cuda3std6ranges3__45__cpo4swapE
	.align		8
        /*0058*/ 	.dword	_ZN40_INTERNAL_39f90b66_4_k_cu_bcf48911_358244cuda3std6ranges3__45__cpo9iter_moveE
	.align		8
        /*0060*/ 	.dword	_ZN40_INTERNAL_39f90b66_4_k_cu_bcf48911_358244cute7productE
	.align		8
        /*0068*/ 	.dword	_ZN40_INTERNAL_39f90b66_4_k_cu_bcf48911_358244cute1_E
	.align		8
        /*0070*/ 	.dword	$str$25
	.align		8
        /*0078*/ 	.dword	$str$26
	.align		8
        /*0080*/ 	.dword	$str$27
	.align		8
        /*0088*/ 	.dword	$str$28


//--------------------- .text._ZN7cutlass13device_kernelINS_4gemm6kernel13GemmUniversalIN4cute5tupleIJiiiiEEENS1_10collective13CollectiveMmaINS1_35MainloopSm100TmaUmmaWarpSpecializedILi4ELi2ELi4ENS5_IJNS4_1CILi1EEESB_SB_EEEEENS5_IJNSA_ILi128EEENSA_ILi64EEESF_EEEfNS5_IJSB_llEEEfSH_NS4_8TiledMMAINS4_8MMA_AtomIJNS4_17SM100_MMA_TF32_SSINS_10tfloat32_tESL_fLi128ELi64ELNS4_4UMMA5MajorE1ELSN_1ELNSM_7ScaleInE0ELSO_0EEEEEENS4_6LayoutISC_NS5_IJNSA_ILi0EEESS_SS_EEEEENS5_IJNS4_10UnderscoreESV_SV_EEEEENS4_13SM90_TMA_LOADENS4_14ComposedLayoutINS4_7SwizzleILi2ELi5ELi2EEENS4_18smem_ptr_flag_bitsILi32EEENSR_INS5_IJNSA_ILi32EEENSA_ILi4EEEEEENS5_IJSB_S14_EEEEEEEvNS4_8identityESY_S19_vS1A_EENS_8epilogue10collective18CollectiveEpilogueINS1C_23Sm100TmaWarpSpecializedILi4ELi2ELi16ELb1ELb0EEEJSG_NS5_IJNSR_ISE_SB_EENSR_INSA_ILi16EEESB_EEEEEfNS5_IJlSB_lEEEfS1L_NS1C_6fusion15FusionCallbacksIS1G_NS1M_17LinearCombinationIffffLNS_15FloatRoundStyleE2EEESG_S1K_JEEENS4_5SM1004TMEM4LOAD26SM100_TMEM_LOAD_32dp32b16xESY_NSZ_INS10_ILi2ELi4ELi3EEES13_NSR_INS5_IJNSA_ILi8EEES1I_EEENS5_IJS1I_SB_EEEEEEENS4_39AutoVectorizingCopyWithAssumedAlignmentILi128EEENS4_14SM90_TMA_STOREES21_S23_S23_EEEvvEEEEvNT_6ParamsE --------------------------
	.section	.text._ZN7cutlass13device_kernelINS_4gemm6kernel13GemmUniversalIN4cute5tupleIJiiiiEEENS1_10collective13CollectiveMmaINS1_35MainloopSm100TmaUmmaWarpSpecializedILi4ELi2ELi4ENS5_IJNS4_1CILi1EEESB_SB_EEEEENS5_IJNSA_ILi128EEENSA_ILi64EEESF_EEEfNS5_IJSB_llEEEfSH_NS4_8TiledMMAINS4_8MMA_AtomIJNS4_17SM100_MMA_TF32_SSINS_10tfloat32_tESL_fLi128ELi64ELNS4_4UMMA5MajorE1ELSN_1ELNSM_7ScaleInE0ELSO_0EEEEEENS4_6LayoutISC_NS5_IJNSA_ILi0EEESS_SS_EEEEENS5_IJNS4_10UnderscoreESV_SV_EEEEENS4_13SM90_TMA_LOADENS4_14ComposedLayoutINS4_7SwizzleILi2ELi5ELi2EEENS4_18smem_ptr_flag_bitsILi32EEENSR_INS5_IJNSA_ILi32EEENSA_ILi4EEEEEENS5_IJSB_S14_EEEEEEEvNS4_8identityESY_S19_vS1A_EENS_8epilogue10collective18CollectiveEpilogueINS1C_23Sm100TmaWarpSpecializedILi4ELi2ELi16ELb1ELb0EEEJSG_NS5_IJNSR_ISE_SB_EENSR_INSA_ILi16EEESB_EEEEEfNS5_IJlSB_lEEEfS1L_NS1C_6fusion15FusionCallbacksIS1G_NS1M_17LinearCombinationIffffLNS_15FloatRoundStyleE2EEESG_S1K_JEEENS4_5SM1004TMEM4LOAD26SM100_TMEM_LOAD_32dp32b16xESY_NSZ_INS10_ILi2ELi4ELi3EEES13_NSR_INS5_IJNSA_ILi8EEES1I_EEENS5_IJS1I_SB_EEEEEEENS4_39AutoVectorizingCopyWithAssumedAlignmentILi128EEENS4_14SM90_TMA_STOREES21_S23_S23_EEEvvEEEEvNT_6ParamsE,"ax",@progbits
	.align	128
.text._ZN7cutlass13device_kernelINS_4gemm6kernel13GemmUniversalIN4cute5tupleIJiiiiEEENS1_10collective13CollectiveMmaINS1_35MainloopSm100TmaUmmaWarpSpecializedILi4ELi2ELi4ENS5_IJNS4_1CILi1EEESB_SB_EEEEENS5_IJNSA_ILi128EEENSA_ILi64EEESF_EEEfNS5_IJSB_llEEEfSH_NS4_8TiledMMAINS4_8MMA_AtomIJNS4_17SM100_MMA_TF32_SSINS_10tfloat32_tESL_fLi128ELi64ELNS4_4UMMA5MajorE1ELSN_1ELNSM_7ScaleInE0ELSO_0EEEEEENS4_6LayoutISC_NS5_IJNSA_ILi0EEESS_SS_EEEEENS5_IJNS4_10UnderscoreESV_SV_EEEEENS4_13SM90_TMA_LOADENS4_14ComposedLayoutINS4_7SwizzleILi2ELi5ELi2EEENS4_18smem_ptr_flag_bitsILi32EEENSR_INS5_IJNSA_ILi32EEENSA_ILi4EEEEEENS5_IJSB_S14_EEEEEEEvNS4_8identityESY_S19_vS1A_EENS_8epilogue10collective18CollectiveEpilogueINS1C_23Sm100TmaWarpSpecializedILi4ELi2ELi16ELb1ELb0EEEJSG_NS5_IJNSR_ISE_SB_EENSR_INSA_ILi16EEESB_EEEEEfNS5_IJlSB_lEEEfS1L_NS1C_6fusion15FusionCallbacksIS1G_NS1M_17LinearCombinationIffffLNS_15FloatRoundStyleE2EEESG_S1K_JEEENS4_5SM1004TMEM4LOAD26SM100_TMEM_LOAD_32dp32b16xESY_NSZ_INS10_ILi2ELi4ELi3EEES13_NSR_INS5_IJNSA_ILi8EEES1I_EEENS5_IJS1I_SB_EEEEEEENS4_39AutoVectorizingCopyWithAssumedAlignmentILi128EEENS4_14SM90_TMA_STOREES21_S23_S23_EEEvvEEEEvNT_6ParamsE:
        .type           _ZN7cutlass13device_kernelINS_4gemm6kernel13GemmUniversalIN4cute5tupleIJiiiiEEENS1_10collective13CollectiveMmaINS1_35MainloopSm100TmaUmmaWarpSpecializedILi4ELi2ELi4ENS5_IJNS4_1CILi1EEESB_SB_EEEEENS5_IJNSA_ILi128EEENSA_ILi64EEESF_EEEfNS5_IJSB_llEEEfSH_NS4_8TiledMMAINS4_8MMA_AtomIJNS4_17SM100_MMA_TF32_SSINS_10tfloat32_tESL_fLi128ELi64ELNS4_4UMMA5MajorE1ELSN_1ELNSM_7ScaleInE0ELSO_0EEEEEENS4_6LayoutISC_NS5_IJNSA_ILi0EEESS_SS_EEEEENS5_IJNS4_10UnderscoreESV_SV_EEEEENS4_13SM90_TMA_LOADENS4_14ComposedLayoutINS4_7SwizzleILi2ELi5ELi2EEENS4_18smem_ptr_flag_bitsILi32EEENSR_INS5_IJNSA_ILi32EEENSA_ILi4EEEEEENS5_IJSB_S14_EEEEEEEvNS4_8identityESY_S19_vS1A_EENS_8epilogue10collective18CollectiveEpilogueINS1C_23Sm100TmaWarpSpecializedILi4ELi2ELi16ELb1ELb0EEEJSG_NS5_IJNSR_ISE_SB_EENSR_INSA_ILi16EEESB_EEEEEfNS5_IJlSB_lEEEfS1L_NS1C_6fusion15FusionCallbacksIS1G_NS1M_17LinearCombinationIffffLNS_15FloatRoundStyleE2EEESG_S1K_JEEENS4_5SM1004TMEM4LOAD26SM100_TMEM_LOAD_32dp32b16xESY_NSZ_INS10_ILi2ELi4ELi3EEES13_NSR_INS5_IJNSA_ILi8EEES1I_EEENS5_IJS1I_SB_EEEEEEENS4_39AutoVectorizingCopyWithAssumedAlignmentILi128EEENS4_14SM90_TMA_STOREES21_S23_S23_EEEvvEEEEvNT_6ParamsE,@function
        .size           _ZN7cutlass13device_kernelINS_4gemm6kernel13GemmUniversalIN4cute5tupleIJiiiiEEENS1_10collective13CollectiveMmaINS1_35MainloopSm100TmaUmmaWarpSpecializedILi4ELi2ELi4ENS5_IJNS4_1CILi1EEESB_SB_EEEEENS5_IJNSA_ILi128EEENSA_ILi64EEESF_EEEfNS5_IJSB_llEEEfSH_NS4_8TiledMMAINS4_8MMA_AtomIJNS4_17SM100_MMA_TF32_SSINS_10tfloat32_tESL_fLi128ELi64ELNS4_4UMMA5MajorE1ELSN_1ELNSM_7ScaleInE0ELSO_0EEEEEENS4_6LayoutISC_NS5_IJNSA_ILi0EEESS_SS_EEEEENS5_IJNS4_10UnderscoreESV_SV_EEEEENS4_13SM90_TMA_LOADENS4_14ComposedLayoutINS4_7SwizzleILi2ELi5ELi2EEENS4_18smem_ptr_flag_bitsILi32EEENSR_INS5_IJNSA_ILi32EEENSA_ILi4EEEEEENS5_IJSB_S14_EEEEEEEvNS4_8identityESY_S19_vS1A_EENS_8epilogue10collective18CollectiveEpilogueINS1C_23Sm100TmaWarpSpecializedILi4ELi2ELi16ELb1ELb0EEEJSG_NS5_IJNSR_ISE_SB_EENSR_INSA_ILi16EEESB_EEEEEfNS5_IJlSB_lEEEfS1L_NS1C_6fusion15FusionCallbacksIS1G_NS1M_17LinearCombinationIffffLNS_15FloatRoundStyleE2EEESG_S1K_JEEENS4_5SM1004TMEM4LOAD26SM100_TMEM_LOAD_32dp32b16xESY_NSZ_INS10_ILi2ELi4ELi3EEES13_NSR_INS5_IJNSA_ILi8EEES1I_EEENS5_IJS1I_SB_EEEEEEENS4_39AutoVectorizingCopyWithAssumedAlignmentILi128EEENS4_14SM90_TMA_STOREES21_S23_S23_EEEvvEEEEvNT_6ParamsE,(.L_x_180 - _ZN7cutlass13device_kernelINS_4gemm6kernel13GemmUniversalIN4cute5tupleIJiiiiEEENS1_10collective13CollectiveMmaINS1_35MainloopSm100TmaUmmaWarpSpecializedILi4ELi2ELi4ENS5_IJNS4_1CILi1EEESB_SB_EEEEENS5_IJNSA_ILi128EEENSA_ILi64EEESF_EEEfNS5_IJSB_llEEEfSH_NS4_8TiledMMAINS4_8MMA_AtomIJNS4_17SM100_MMA_TF32_SSINS_10tfloat32_tESL_fLi128ELi64ELNS4_4UMMA5MajorE1ELSN_1ELNSM_7ScaleInE0ELSO_0EEEEEENS4_6LayoutISC_NS5_IJNSA_ILi0EEESS_SS_EEEEENS5_IJNS4_10UnderscoreESV_SV_EEEEENS4_13SM90_TMA_LOADENS4_14ComposedLayoutINS4_7SwizzleILi2ELi5ELi2EEENS4_18smem_ptr_flag_bitsILi32EEENSR_INS5_IJNSA_ILi32EEENSA_ILi4EEEEEENS5_IJSB_S14_EEEEEEEvNS4_8identityESY_S19_vS1A_EENS_8epilogue10collective18CollectiveEpilogueINS1C_23Sm100TmaWarpSpecializedILi4ELi2ELi16ELb1ELb0EEEJSG_NS5_IJNSR_ISE_SB_EENSR_INSA_ILi16EEESB_EEEEEfNS5_IJlSB_lEEEfS1L_NS1C_6fusion15FusionCallbacksIS1G_NS1M_17LinearCombinationIffffLNS_15FloatRoundStyleE2EEESG_S1K_JEEENS4_5SM1004TMEM4LOAD26SM100_TMEM_LOAD_32dp32b16xESY_NSZ_INS10_ILi2ELi4ELi3EEES13_NSR_INS5_IJNSA_ILi8EEES1I_EEENS5_IJS1I_SB_EEEEEEENS4_39AutoVectorizingCopyWithAssumedAlignmentILi128EEENS4_14SM90_TMA_STOREES21_S23_S23_EEEvvEEEEvNT_6ParamsE)
        .other          _ZN7cutlass13device_kernelINS_4gemm6kernel13GemmUniversalIN4cute5tupleIJiiiiEEENS1_10collective13CollectiveMmaINS1_35MainloopSm100TmaUmmaWarpSpecializedILi4ELi2ELi4ENS5_IJNS4_1CILi1EEESB_SB_EEEEENS5_IJNSA_ILi128EEENSA_ILi64EEESF_EEEfNS5_IJSB_llEEEfSH_NS4_8TiledMMAINS4_8MMA_AtomIJNS4_17SM100_MMA_TF32_SSINS_10tfloat32_tESL_fLi128ELi64ELNS4_4UMMA5MajorE1ELSN_1ELNSM_7ScaleInE0ELSO_0EEEEEENS4_6LayoutISC_NS5_IJNSA_ILi0EEESS_SS_EEEEENS5_IJNS4_10UnderscoreESV_SV_EEEEENS4_13SM90_TMA_LOADENS4_14ComposedLayoutINS4_7SwizzleILi2ELi5ELi2EEENS4_18smem_ptr_flag_bitsILi32EEENSR_INS5_IJNSA_ILi32EEENSA_ILi4EEEEEENS5_IJSB_S14_EEEEEEEvNS4_8identityESY_S19_vS1A_EENS_8epilogue10collective18CollectiveEpilogueINS1C_23Sm100TmaWarpSpecializedILi4ELi2ELi16ELb1ELb0EEEJSG_NS5_IJNSR_ISE_SB_EENSR_INSA_ILi16EEESB_EEEEEfNS5_IJlSB_lEEEfS1L_NS1C_6fusion15FusionCallbacksIS1G_NS1M_17LinearCombinationIffffLNS_15FloatRoundStyleE2EEESG_S1K_JEEENS4_5SM1004TMEM4LOAD26SM100_TMEM_LOAD_32dp32b16xESY_NSZ_INS10_ILi2ELi4ELi3EEES13_NSR_INS5_IJNSA_ILi8EEES1I_EEENS5_IJS1I_SB_EEEEEEENS4_39AutoVectorizingCopyWithAssumedAlignmentILi128EEENS4_14SM90_TMA_STOREES21_S23_S23_EEEvvEEEEvNT_6ParamsE,@"STO_CUDA_ENTRY STV_DEFAULT"
_ZN7cutlass13device_kernelINS_4gemm6kernel13GemmUniversalIN4cute5tupleIJiiiiEEENS1_10collective13CollectiveMmaINS1_35MainloopSm100TmaUmmaWarpSpecializedILi4ELi2ELi4ENS5_IJNS4_1CILi1EEESB_SB_EEEEENS5_IJNSA_ILi128EEENSA_ILi64EEESF_EEEfNS5_IJSB_llEEEfSH_NS4_8TiledMMAINS4_8MMA_AtomIJNS4_17SM100_MMA_TF32_SSINS_10tfloat32_tESL_fLi128ELi64ELNS4_4UMMA5MajorE1ELSN_1ELNSM_7ScaleInE0ELSO_0EEEEEENS4_6LayoutISC_NS5_IJNSA_ILi0EEESS_SS_EEEEENS5_IJNS4_10UnderscoreESV_SV_EEEEENS4_13SM90_TMA_LOADENS4_14ComposedLayoutINS4_7SwizzleILi2ELi5ELi2EEENS4_18smem_ptr_flag_bitsILi32EEENSR_INS5_IJNSA_ILi32EEENSA_ILi4EEEEEENS5_IJSB_S14_EEEEEEEvNS4_8identityESY_S19_vS1A_EENS_8epilogue10collective18CollectiveEpilogueINS1C_23Sm100TmaWarpSpecializedILi4ELi2ELi16ELb1ELb0EEEJSG_NS5_IJNSR_ISE_SB_EENSR_INSA_ILi16EEESB_EEEEEfNS5_IJlSB_lEEEfS1L_NS1C_6fusion15FusionCallbacksIS1G_NS1M_17LinearCombinationIffffLNS_15FloatRoundStyleE2EEESG_S1K_JEEENS4_5SM1004TMEM4LOAD26SM100_TMEM_LOAD_32dp32b16xESY_NSZ_INS10_ILi2ELi4ELi3EEES13_NSR_INS5_IJNSA_ILi8EEES1I_EEENS5_IJS1I_SB_EEEEEEENS4_39AutoVectorizingCopyWithAssumedAlignmentILi128EEENS4_14SM90_TMA_STOREES21_S23_S23_EEEvvEEEEvNT_6ParamsE:
[----:B------:R-:W1:Y:S01]  /*0000*/  LDC R1, c[0x0][0x37c] ;  /* 0x0000df00ff017b82 */ /* 0x000e620000000800 */
[----:B------:R-:W2:Y:S01]  /*0010*/  S2R R77, SR_TID.X ;  /* 0x00000000004d7919 */ /* 0x000ea20000002100 */
[----:B------:R-:W3:Y:S01]  /*0020*/  LDCU.64 UR4, c[0x0][0x890] ;  /* 0x00011200ff0477ac */ /* 0x000ee20008000a00 */
[----:B------:R-:W-:Y:S02]  /*0030*/  PRMT R64, RZ, 0x7610, R64 ;  /* 0x00007610ff407816 */ /* 0x000fe40000000040 */
[----:B------:R-:W-:Y:S01]  /*0040*/  ELECT P5, URZ, PT ;  /* 0x0000000000ff782f */ /* 0x000fe200038a0000 */
[----:B------:R-:W4:Y:S01]  /*0050*/  LDCU.64 UR46, c[0x0][0x358] ;  /* 0x00006b00ff2e77ac */ /* 0x000f220008000a00 */
[----:B---3--:R-:W-:-:S04]  /*0060*/  UISETP.NE.U32.AND UP0, UPT, UR4, URZ, UPT ;  /* 0x000000ff0400728c */ /* 0x008fc8000bf05070 */
[----:B------:R-:W-:Y:S01]  /*0070*/  UISETP.NE.AND.EX UP0, UPT, UR5, URZ, UPT, UP0 ;  /* 0x000000ff0500728c */ /* 0x000fe2000bf05300 */
[----:B--2---:R-:W-:-:S05]  /*0080*/  SHF.R.U32.HI R68, RZ, 0x5, R77 ;  /* 0x00000005ff447819 */ /* 0x004fca000001164d */
[----:B------:R-:W2:Y:S02]  /*0090*/  SHFL.IDX PT, R0, R68, RZ, 0x1f ;  /* 0x00001fff44007589 */ /* 0x000ea400000e0000 */
[----:B--2---:R-:W-:Y:S01]  /*00a0*/  R2UR UR8, R0 ;  /* 0x00000000000872ca */ /* 0x004fe200000e0000 */
[----:B-1--4-:R-:W-:-:S14]  /*00b0*/  BRA.U UP0, `(.L_x_0) ;  /* 0x00000001002c7547 */ /* 0x012fdc000b800000 */
[----:B------:R-:W1:Y:S02]  /*00c0*/  LDCU.64 UR6, c[0x0][0x888] ;  /* 0x00011100ff0677ac */ /* 0x000e640008000a00 */
[----:B-1----:R-:W-:-:S04]  /*00d0*/  UISETP.NE.U32.AND UP0, UPT, UR6, URZ, UPT ;  /* 0x000000ff0600728c */ /* 0x002fc8000bf05070 */
[----:B------:R-:W-:-:S09]  /*00e0*/  UISETP.NE.AND.EX UP0, UPT, UR7, URZ, UPT, UP0 ;  /* 0x000000ff0700728c */ /* 0x000fd2000bf05300 */
[----:B------:R-:W-:Y:S05]  /*00f0*/  BRA.U !UP0, `(.L_x_1) ;  /* 0x0000000108107547 */ /* 0x000fea000b800000 */
[----:B------:R-:W1:Y:S02]  /*0100*/  LDC.64 R2, c[0x0][0x888] ;  /* 0x00022200ff027b82 */ /* 0x000e640000000a00 */
[----:B-1----:R1:W5:Y:S01]  /*0110*/  LDG.E R35, desc[UR46][R2.64] ;  /* 0x0000002e02237981 */ /* 0x002362000c1e1900 */
[----:B------:R-:W-:Y:S01]  /*0120*/  HFMA2 R64, -RZ, RZ, 0, 5.9604644775390625e-08 ;  /* 0x00000001ff407431 */ /* 0x000fe200000001ff */
[----:B------:R-:W-:Y:S05]  /*0130*/  BRA `(.L_x_0) ;  /* 0x00000000000c7947 */ /* 0x000fea0003800000 */
.L_x_1:
[----:B------:R-:W1:Y:S01]  /*0140*/  LDCU UR6, c[0x0][0x880] ;  /* 0x00011000ff0677ac */ /* 0x000e620008000800 */
[----:B------:R-:W-:Y:S01]  /*0150*/  HFMA2 R64, -RZ, RZ, 0, 5.9604644775390625e-08 ;  /* 0x00000001ff407431 */ /* 0x000fe200000001ff */
[----:B-1----:R-:W-:-:S07]  /*0160*/  MOV R35, UR6 ;  /* 0x0000000600237c02 */ /* 0x002fce0008000f00 */
.L_x_0:
[----:B------:R-:W2:Y:S02]  /*0170*/  LDCU.64 UR6, c[0x0][0x8b0] ;  /* 0x00011600ff0677ac */ /* 0x000ea40008000a00 */
[----:B--2---:R-:W-:-:S04]  /*0180*/  UISETP.NE.U32.AND UP0, UPT, UR6, URZ, UPT ;  /* 0x000000ff0600728c */ /* 0x004fc8000bf05070 */
[----:B------:R-:W-:-:S09]  /*0190*/  UISETP.NE.AND.EX UP0, UPT, UR7, URZ, UPT, UP0 ;  /* 0x000000ff0700728c */ /* 0x000fd2000bf05300 */
[----:B------:R-:W-:Y:S05]  /*01a0*/  BRA.U UP0, `(.L_x_2) ;  /* 0x0000000100247547 */ /* 0x000fea000b800000 */
[----:B------:R-:W2:Y:S02]  /*01b0*/  LDCU.64 UR6, c[0x0][0x8a8] ;  /* 0x00011500ff0677ac */ /* 0x000ea40008000a00 */
[----:B--2---:R-:W-:-:S04]  /*01c0*/  UISETP.NE.U32.AND UP0, UPT, UR6, URZ, UPT ;  /* 0x000000ff0600728c */ /* 0x004fc8000bf05070 */
[----:B------:R-:W-:-:S09]  /*01d0*/  UISETP.NE.AND.EX UP0, UPT, UR7, URZ, UPT, UP0 ;  /* 0x000000ff0700728c */ /* 0x000fd2000bf05300 */
[----:B------:R-:W-:Y:S05]  /*01e0*/  BRA.U !UP0, `(.L_x_3) ;  /* 0x00000001080c7547 */ /* 0x000fea000b800000 */
[----:B-1----:R-:W1:Y:S02]  /*01f0*/  LDC.64 R2, c[0x0][0x8a8] ;  /* 0x00022a00ff027b82 */ /* 0x002e640000000a00 */
[----:B-1----:R2:W5:Y:S01]  /*0200*/  LDG.E R33, desc[UR46][R2.64] ;  /* 0x0000002e02217981 */ /* 0x002562000c1e1900 */
[----:B------:R-:W-:Y:S05]  /*0210*/  BRA `(.L_x_2) ;  /* 0x0000000000087947 */ /* 0x000fea0003800000 */
.L_x_3:
[----:B------:R-:W2:Y:S02]  /*0220*/  LDCU UR6, c[0x0][0x8a0] ;  /* 0x00011400ff0677ac */ /* 0x000ea40008000800 */
[----:B--2---:R-:W-:Y:S02]  /*0230*/  MOV R33, UR6 ;  /* 0x0000000600217c02 */ /* 0x004fe40008000f00 */
.L_x_2:
[----:B------:R-:W-:Y:S01]  /*0240*/  IMAD.U32 R0, RZ, RZ, UR8 ;  /* 0x00000008ff007e24 */ /* 0x000fe2000f8e00ff */
[----:B------:R-:W-:Y:S04]  /*0250*/  BSSY.RECONVERGENT B0, `(.L_x_4) ;  /* 0x000000c000007945 */ /* 0x000fe80003800200 */
[C---:B------:R-:W-:Y:S02]  /*0260*/  ISETP.NE.OR P1, PT, R0.reuse, 0x1, !P5 ;  /* 0x000000010000780c */ /* 0x040fe40006f25670 */
[----:B------:R-:W-:-:S11]  /*0270*/  ISETP.NE.OR P0, PT, R0, 0x3, !P5 ;  /* 0x000000030000780c */ /* 0x000fd60006f05670 */
[----:B------:R-:W-:Y:S05]  /*0280*/  @P1 BRA `(.L_x_5) ;  /* 0x0000000000201947 */ /* 0x000fea0003800000 */
[----:B------:R-:W3:Y:S02]  /*0290*/  LDCU.64 UR6, c[0x0][0x348] ;  /* 0x00006900ff0677ac */ /* 0x000ee40008000a00 */
[----:B---3--:R-:W-:Y:S02]  /*02a0*/  UIADD3 UR10, UP1, UPT, UR6, 0x80, URZ ;  /* 0x00000080060a7890 */ /* 0x008fe4000ff3e0ff */
[----:B------:R-:W-:Y:S02]  /*02b0*/  UIADD3 UR6, UP0, UPT, UR6, 0x180, URZ ;  /* 0x0000018006067890 */ /* 0x000fe4000ff1e0ff */
[----:B------:R-:W-:Y:S02]  /*02c0*/  UIADD3.X UR11, UPT, UPT, URZ, UR7, URZ, UP1, !UPT ;  /* 0x00000007ff0b7290 */ /* 0x000fe40008ffe4ff */
[----:B------:R-:W-:-:S07]  /*02d0*/  UIADD3.X UR7, UPT, UPT, URZ, UR7, URZ, UP0, !UPT ;  /* 0x00000007ff077290 */ /* 0x000fce00087fe4ff */
[----:B------:R3:W-:Y:S02]  /*02e0*/  UTMACCTL.PF [UR10] ;  /* 0x000000000a0079b9 */ /* 0x0007e40008040000 */
[----:B------:R3:W-:Y:S02]  /*02f0*/  UTMACCTL.PF [UR6] ;  /* 0x00000000060079b9 */ /* 0x0007e40008040000 */
[----:B---3--:R-:W-:Y:S01]  /*0300*/  NOP ;  /* 0x0000000000007918 */ /* 0x008fe20000000000 */
.L_x_5:
[----:B------:R-:W-:Y:S05]  /*0310*/  BSYNC.RECONVERGENT B0 ;  /* 0x0000000000007941 */ /* 0x000fea0003800200 */
.L_x_4:
[----:B------:R-:W-:Y:S04]  /*0320*/  BSSY.RECONVERGENT B0, `(.L_x_6) ;  /* 0x000000a000007945 */ /* 0x000fe80003800200 */
        /* <DEDUP_REMOVED lines=9> */
.L_x_7:
[----:B------:R-:W-:Y:S05]  /*03c0*/  BSYNC.RECONVERGENT B0 ;  /* 0x0000000000007941 */ /* 0x000fea0003800200 */
.L_x_6:
[----:B------:R-:W3:Y:S01]  /*03d0*/  LDCU.64 UR6, c[0x0][0x888] ;  /* 0x00011100ff0677ac */ /* 0x000ee20008000a00 */
[----:B------:R-:W-:Y:S02]  /*03e0*/  UISETP.EQ.U32.AND UP1, UPT, UR4, URZ, UPT ;  /* 0x000000ff0400728c */ /* 0x000fe4000bf22070 */
[----:B------:R-:W-:Y:S02]  /*03f0*/  UPLOP3.LUT UP2, UPT, UPT, UPT, UPT, 0x80, 0x8 ;  /* 0x000000000008789c */ /* 0x000fe40003f4f070 */
[----:B---3--:R-:W-:-:S04]  /*0400*/  UISETP.NE.U32.AND UP0, UPT, UR6, URZ, UPT ;  /* 0x000000ff0600728c */ /* 0x008fc8000bf05070 */
[----:B------:R-:W-:-:S04]  /*0410*/  UISETP.NE.AND.EX UP0, UPT, UR7, URZ, UPT, UP0 ;  /* 0x000000ff0700728c */ /* 0x000fc8000bf05300 */
[----:B------:R-:W-:-:S04]  /*0420*/  UISETP.EQ.OR.EX UP3, UPT, UR5, URZ, !UP0, UP1 ;  /* 0x000000ff0500728c */ /* 0x000fc8000c762710 */
[----:B------:R-:W-:-:S05]  /*0430*/  UP2UR UR49, UPR, URZ, 0x8 ;  /* 0x00000008ff317883 */ /* 0x000fca0008000000 */
[----:B------:R-:W-:Y:S07]  /*0440*/  BRA.U !UP3, `(.L_x_8) ;  /* 0x000000010b207547 */ /* 0x000fee000b800000 */
[----:B------:R-:W-:Y:S01]  /*0450*/  UISETP.NE.U32.AND UP2, UPT, UR4, URZ, UPT ;  /* 0x000000ff0400728c */ /* 0x000fe2000bf45070 */
[----:B-----5:R-:W-:Y:S01]  /*0460*/  FSETP.NEU.AND P0, PT, R35, RZ, PT ;  /* 0x000000ff2300720b */ /* 0x020fe20003f0d000 */
[----:B------:R-:W-:Y:S02]  /*0470*/  USEL UR4, URZ, 0xffffffff, UP0 ;  /* 0xffffffffff047887 */ /* 0x000fe40008000000 */
[----:B------:R-:W-:-:S10]  /*0480*/  UISETP.NE.AND.EX UP2, UPT, UR5, URZ, UPT, UP2 ;  /* 0x000000ff0500728c */ /* 0x000fd4000bf45320 */
[----:B------:R-:W-:Y:S01]  /*0490*/  VOTEU.ANY UP1, P0 ;  /* 0x0000000000ff7886 */ /* 0x000fe20000020100 */
[----:B------:R-:W-:-:S04]  /*04a0*/  @!UP2 USEL UR4, URZ, 0xffffffff, UP1 ;  /* 0xffffffffff04a887 */ /* 0x000fc80008800000 */
[----:B------:R-:W-:-:S04]  /*04b0*/  ULOP3.LUT UR4, UR4, 0x1, URZ, 0xc0, !UPT ;  /* 0x0000000104047892 */ /* 0x000fc8000f8ec0ff */
[----:B------:R-:W-:-:S11]  /*04c0*/  UISETP.NE.U32.AND UP2, UPT, UR4, 0x1, UPT ;  /* 0x000000010400788c */ /* 0x000fd6000bf45070 */
.L_x_8:
[----:B-12---:R-:W1:Y:S01]  /*04d0*/  SHFL.IDX PT, R2, R68, RZ, 0x1f ;  /* 0x00001fff44027589 */ /* 0x006e6200000e0000 */
[----:B------:R-:W-:-:S04]  /*04e0*/  UISETP.NE.AND UP1, UPT, UR8, 0x2, UPT ;  /* 0x000000020800788c */ /* 0x000fc8000bf25270 */
[----:B------:R-:W-:Y:S01]  /*04f0*/  USEL UR6, URZ, 0x1, UP1 ;  /* 0x00000001ff067887 */ /* 0x000fe20008800000 */
[----:B-1----:R-:W-:-:S13]  /*0500*/  ISETP.NE.AND P0, PT, R2, RZ, PT ;  /* 0x000000ff0200720c */ /* 0x002fda0003f05270 */
[----:B------:R-:W-:Y:S05]  /*0510*/  @P0 BRA `(.L_x_9) ;  /* 0x0000000000480947 */ /* 0x000fea0003800000 */
[----:B------:R-:W1:Y:S01]  /*0520*/  S2UR UR5, SR_CgaCtaId ;  /* 0x00000000000579c3 */ /* 0x000e620000008800 */
[----:B------:R-:W-:Y:S01]  /*0530*/  UMOV UR7, 0x400 ;  /* 0x0000040000077882 */ /* 0x000fe20000000000 */
[----:B------:R-:W-:Y:S01]  /*0540*/  UMOV UR4, 0x1 ;  /* 0x0000000100047882 */ /* 0x000fe20000000000 */
[----:B------:R-:W-:Y:S01]  /*0550*/  ELECT P0, URZ, PT ;  /* 0x0000000000ff782f */ /* 0x000fe20003800000 */
[----:B------:R-:W-:-:S04]  /*0560*/  UIADD3 UR10, UPT, UPT, -UR4, 0x100000, URZ ;  /* 0x00100000040a7890 */ /* 0x000fc8000fffe1ff */
[----:B------:R-:W-:Y:S02]  /*0570*/  USHF.L.U32 UR11, UR10, 0xb, URZ ;  /* 0x0000000b0a0b7899 */ /* 0x000fe400080006ff */
[----:B------:R-:W-:Y:S02]  /*0580*/  USHF.L.U32 UR10, UR10, 0x1, URZ ;  /* 0x000000010a0a7899 */ /* 0x000fe400080006ff */
[----:B-1----:R-:W-:Y:S01]  /*0590*/  ULEA UR5, UR5, UR7, 0x18 ;  /* 0x0000000705057291 */ /* 0x002fe2000f8ec0ff */
[----:B------:R-:W1:Y:S11]  /*05a0*/  FENCE.VIEW.ASYNC.S ;  /* 0x00000000000073c6 */ /* 0x000e760000000000 */
[----:B-1----:R1:W2:Y:S01]  /*05b0*/  SYNCS.EXCH.64 URZ, [UR5], UR10 ;  /* 0x0000000a05ff75b2 */ /* 0x0022a20008000100 */
[----:B------:R1:W3:Y:S01]  /*05c0*/  SYNCS.EXCH.64 URZ, [UR5+0x20], UR10 ;  /* 0x0000200a05ff75b2 */ /* 0x0002e20008000100 */
[----:B------:R1:W4:Y:S01]  /*05d0*/  SYNCS.EXCH.64 URZ, [UR5+0x8], UR10 ;  /* 0x0000080a05ff75b2 */ /* 0x0003220008000100 */
[----:B------:R1:W1:Y:S01]  /*05e0*/  SYNCS.EXCH.64 URZ, [UR5+0x28], UR10 ;  /* 0x0000280a05ff75b2 */ /* 0x0002620008000100 */
[----:B------:R1:W1:Y:S01]  /*05f0*/  SYNCS.EXCH.64 URZ, [UR5+0x10], UR10 ;  /* 0x0000100a05ff75b2 */ /* 0x0002620008000100 */
[----:B------:R1:W1:Y:S01]  /*0600*/  SYNCS.EXCH.64 URZ, [UR5+0x30], UR10 ;  /* 0x0000300a05ff75b2 */ /* 0x0002620008000100 */
[----:B------:R1:W1:Y:S01]  /*0610*/  SYNCS.EXCH.64 URZ, [UR5+0x18], UR10 ;  /* 0x0000180a05ff75b2 */ /* 0x0002620008000100 */
[----:B------:R1:W1:Y:S01]  /*0620*/  SYNCS.EXCH.64 URZ, [UR5+0x38], UR10 ;  /* 0x0000380a05ff75b2 */ /* 0x0002620008000100 */
[----:B------:R-:W-:Y:S01]  /*0630*/  NOP ;  /* 0x0000000000007918 */ /* 0x000fe20000000000 */
.L_x_9:
[----:B------:R-:W2:Y:S01]  /*0640*/  SHFL.IDX PT, R2, R68, RZ, 0x1f ;  /* 0x00001fff44027589 */ /* 0x000ea200000e0000 */
[----:B------:R-:W-:Y:S01]  /*0650*/  NOP ;  /* 0x0000000000007918 */ /* 0x000fe20000000000 */
[----:B--2---:R-:W-:-:S13]  /*0660*/  ISETP.NE.AND P0, PT, R2, 0x1, PT ;  /* 0x000000010200780c */ /* 0x004fda0003f05270 */
[----:B------:R-:W-:Y:S05]  /*0670*/  @P0 BRA `(.L_x_10) ;  /* 0x0000000000580947 */ /* 0x000fea0003800000 */
[----:B------:R-:W2:Y:S01]  /*0680*/  S2UR UR7, SR_CgaCtaId ;  /* 0x00000000000779c3 */ /* 0x000ea20000008800 */
[----:B------:R-:W-:Y:S01]  /*0690*/  UMOV UR9, 0x400 ;  /* 0x0000040000097882 */ /* 0x000fe20000000000 */
[----:B-1----:R-:W-:Y:S01]  /*06a0*/  UMOV UR5, 0x20 ;  /* 0x0000002000057882 */ /* 0x002fe20000000000 */
[----:B------:R-:W-:Y:S01]  /*06b0*/  UMOV UR4, 0x80 ;  /* 0x0000008000047882 */ /* 0x000fe20000000000 */
[----:B------:R-:W-:-:S04]  /*06c0*/  UIADD3 UR10, UPT, UPT, -UR5, 0x100000, URZ ;  /* 0x00100000050a7890 */ /* 0x000fc8000fffe1ff */
[----:B------:R-:W-:Y:S02]  /*06d0*/  USHF.L.U32 UR11, UR10, 0xb, URZ ;  /* 0x0000000b0a0b7899 */ /* 0x000fe400080006ff */
[----:B------:R-:W-:Y:S02]  /*06e0*/  USHF.L.U32 UR10, UR10, 0x1, URZ ;  /* 0x000000010a0a7899 */ /* 0x000fe400080006ff */
[----:B------:R-:W-:-:S04]  /*06f0*/  UIADD3 UR4, UPT, UPT, -UR4, 0x100000, URZ ;  /* 0x0010000004047890 */ /* 0x000fc8000fffe1ff */
[----:B------:R-:W-:Y:S02]  /*0700*/  USHF.L.U32 UR5, UR4, 0xb, URZ ;  /* 0x0000000b04057899 */ /* 0x000fe400080006ff */
[----:B------:R-:W-:Y:S01]  /*0710*/  USHF.L.U32 UR4, UR4, 0x1, URZ ;  /* 0x0000000104047899 */ /* 0x000fe200080006ff */
[----:B------:R-:W-:Y:S01]  /*0720*/  ELECT P0, URZ, PT ;  /* 0x0000000000ff782f */ /* 0x000fe20003800000 */
[----:B--2---:R-:W-:Y:S01]  /*0730*/  ULEA UR7, UR7, UR9, 0x18 ;  /* 0x0000000907077291 */ /* 0x004fe2000f8ec0ff */
[----:B------:R-:W1:Y:S11]  /*0740*/  FENCE.VIEW.ASYNC.S ;  /* 0x00000000000073c6 */ /* 0x000e760000000000 */
[----:B-1----:R2:W1:Y:S01]  /*0750*/  SYNCS.EXCH.64 URZ, [UR7+0x40], UR10 ;  /* 0x0000400a07ff75b2 */ /* 0x0024620008000100 */
[----:B------:R2:W1:Y:S01]  /*0760*/  SYNCS.EXCH.64 URZ, [UR7+0x60], UR4 ;  /* 0x0000600407ff75b2 */ /* 0x0004620008000100 */
[----:B------:R2:W1:Y:S01]  /*0770*/  SYNCS.EXCH.64 URZ, [UR7+0x48], UR10 ;  /* 0x0000480a07ff75b2 */ /* 0x0004620008000100 */
[----:B------:R2:W1:Y:S01]  /*0780*/  SYNCS.EXCH.64 URZ, [UR7+0x68], UR4 ;  /* 0x0000680407ff75b2 */ /* 0x0004620008000100 */
[----:B------:R2:W1:Y:S01]  /*0790*/  SYNCS.EXCH.64 URZ, [UR7+0x50], UR10 ;  /* 0x0000500a07ff75b2 */ /* 0x0004620008000100 */
[----:B------:R2:W1:Y:S01]  /*07a0*/  SYNCS.EXCH.64 URZ, [UR7+0x70], UR4 ;  /* 0x0000700407ff75b2 */ /* 0x0004620008000100 */
[----:B------:R2:W1:Y:S01]  /*07b0*/  SYNCS.EXCH.64 URZ, [UR7+0x58], UR10 ;  /* 0x0000580a07ff75b2 */ /* 0x0004620008000100 */
[----:B------:R2:W1:Y:S02]  /*07c0*/  SYNCS.EXCH.64 URZ, [UR7+0x78], UR4 ;  /* 0x0000780407ff75b2 */ /* 0x0004640008000100 */
[----:B--2---:R-:W-:Y:S01]  /*07d0*/  NOP ;  /* 0x0000000000007918 */ /* 0x004fe20000000000 */
.L_x_10:
[----:B------:R-:W2:Y:S01]  /*07e0*/  SHFL.IDX PT, R2, R68, RZ, 0x1f ;  /* 0x00001fff44027589 */ /* 0x000ea200000e0000 */
[----:B------:R-:W-:Y:S01]  /*07f0*/  NOP ;  /* 0x0000000000007918 */ /* 0x000fe20000000000 */
[----:B--2---:R-:W-:-:S13]  /*0800*/  ISETP.NE.AND P0, PT, R2, 0x3, PT ;  /* 0x000000030200780c */ /* 0x004fda0003f05270 */
[----:B------:R-:W-:Y:S05]  /*0810*/  @P0 BRA `(.L_x_11) ;  /* 0x0000000000300947 */ /* 0x000fea0003800000 */
[----:B-1----:R-:W1:Y:S01]  /*0820*/  S2UR UR5, SR_CgaCtaId ;  /* 0x00000000000579c3 */ /* 0x002e620000008800 */
        /* <DEDUP_REMOVED lines=8> */
[----:B-1----:R2:W1:Y:S01]  /*08b0*/  SYNCS.EXCH.64 URZ, [UR5+0x80], UR10 ;  /* 0x0000800a05ff75b2 */ /* 0x0024620008000100 */
[----:B------:R2:W1:Y:S02]  /*08c0*/  SYNCS.EXCH.64 URZ, [UR5+0x88], UR10 ;  /* 0x0000880a05ff75b2 */ /* 0x0004640008000100 */
[----:B--2---:R-:W-:Y:S01]  /*08d0*/  NOP ;  /* 0x0000000000007918 */ /* 0x004fe20000000000 */
.L_x_11:
[----:B------:R-:W2:Y:S01]  /*08e0*/  SHFL.IDX PT, R2, R68, RZ, 0x1f ;  /* 0x00001fff44027589 */ /* 0x000ea200000e0000 */
[----:B------:R-:W-:Y:S01]  /*08f0*/  NOP ;  /* 0x0000000000007918 */ /* 0x000fe20000000000 */
[----:B--2---:R-:W-:-:S13]  /*0900*/  ISETP.NE.AND P0, PT, R2, 0x4, PT ;  /* 0x000000040200780c */ /* 0x004fda0003f05270 */
[----:B------:R-:W-:Y:S05]  /*0910*/  @P0 BRA `(.L_x_12) ;  /* 0x00000000004c0947 */ /* 0x000fea0003800000 */
[----:B-1----:R-:W1:Y:S01]  /*0920*/  S2UR UR5, SR_CgaCtaId ;  /* 0x00000000000579c3 */ /* 0x002e620000008800 */
[----:B------:R-:W-:Y:S01]  /*0930*/  UMOV UR9, 0x100 ;  /* 0x0000010000097882 */ /* 0x000fe20000000000 */
[----:B------:R-:W-:Y:S01]  /*0940*/  UMOV UR7, 0x400 ;  /* 0x0000040000077882 */ /* 0x000fe20000000000 */
[----:B------:R-:W-:Y:S01]  /*0950*/  USEL UR9, UR9, 0xe0, UP2 ;  /* 0x000000e009097887 */ /* 0x000fe20009000000 */
[----:B------:R-:W-:Y:S01]  /*0960*/  UMOV UR4, 0x1 ;  /* 0x0000000100047882 */ /* 0x000fe20000000000 */
[----:B------:R-:W-:Y:S01]  /*0970*/  ELECT P0, URZ, PT ;  /* 0x0000000000ff782f */ /* 0x000fe20003800000 */
[----:B------:R-:W-:-:S04]  /*0980*/  UIADD3 UR10, UPT, UPT, -UR4, 0x100000, URZ ;  /* 0x00100000040a7890 */ /* 0x000fc8000fffe1ff */
[----:B------:R-:W-:Y:S02]  /*0990*/  USHF.L.U32 UR11, UR10, 0xb, URZ ;  /* 0x0000000b0a0b7899 */ /* 0x000fe400080006ff */
[----:B------:R-:W-:Y:S02]  /*09a0*/  USHF.L.U32 UR10, UR10, 0x1, URZ ;  /* 0x000000010a0a7899 */ /* 0x000fe400080006ff */
[----:B------:R-:W-:-:S04]  /*09b0*/  UIADD3 UR12, UPT, UPT, -UR9, 0x100000, URZ ;  /* 0x00100000090c7890 */ /* 0x000fc8000fffe1ff */
[----:B------:R-:W-:Y:S02]  /*09c0*/  USHF.L.U32 UR13, UR12, 0xb, URZ ;  /* 0x0000000b0c0d7899 */ /* 0x000fe400080006ff */
[----:B------:R-:W-:Y:S02]  /*09d0*/  USHF.L.U32 UR12, UR12, 0x1, URZ ;  /* 0x000000010c0c7899 */ /* 0x000fe400080006ff */
[----:B-1----:R-:W-:Y:S01]  /*09e0*/  ULEA UR5, UR5, UR7, 0x18 ;  /* 0x0000000705057291 */ /* 0x002fe2000f8ec0ff */
[----:B------:R-:W1:Y:S11]  /*09f0*/  FENCE.VIEW.ASYNC.S ;  /* 0x00000000000073c6 */ /* 0x000e760000000000 */
[----:B-1----:R2:W1:Y:S01]  /*0a00*/  SYNCS.EXCH.64 URZ, [UR5+0x90], UR10 ;  /* 0x0000900a05ff75b2 */ /* 0x0024620008000100 */
[----:B------:R2:W1:Y:S01]  /*0a10*/  SYNCS.EXCH.64 URZ, [UR5+0xa0], UR12 ;  /* 0x0000a00c05ff75b2 */ /* 0x0004620008000100 */
[----:B------:R2:W1:Y:S01]  /*0a20*/  SYNCS.EXCH.64 URZ, [UR5+0x98], UR10 ;  /* 0x0000980a05ff75b2 */ /* 0x0004620008000100 */
[----:B------:R2:W1:Y:S02]  /*0a30*/  SYNCS.EXCH.64 URZ, [UR5+0xa8], UR12 ;  /* 0x0000a80c05ff75b2 */ /* 0x0004640008000100 */
[----:B--2---:R-:W-:Y:S01]  /*0a40*/  NOP ;  /* 0x0000000000007918 */ /* 0x004fe20000000000 */
.L_x_12:
        /* <DEDUP_REMOVED lines=26> */
.L_x_13:
        /* <DEDUP_REMOVED lines=18> */
.L_x_14:
[----:B-1----:R-:W1:Y:S01]  /*0d10*/  S2UR UR5, SR_CTAID.X ;  /* 0x00000000000579c3 */ /* 0x002e620000002500 */
[----:B------:R-:W-:-:S05]  /*0d20*/  CS2R.32 R63, SR_CgaSize ;  /* 0x00000000003f7805 */ /* 0x000fca0000008a00 */
[----:B------:R-:W-:-:S05]  /*0d30*/  IMAD R63, R63, -0xa0, RZ ;  /* 0xffffff603f3f7824 */ /* 0x000fca00078e02ff */
[----:B------:R-:W-:-:S14]  /*0d40*/  R2UR UR9, R63 ;  /* 0x000000003f0972ca */ /* 0x000fdc00000e0000 */
[----:B------:R-:W2:Y:S01]  /*0d50*/  LDCU UR9, c[0x0][UR9+0x2b0] ;  /* 0x00005600090977ac */ /* 0x000ea20008000800 */
[----:B------:R-:W-:Y:S01]  /*0d60*/  NOP ;  /* 0x0000000000007918 */ /* 0x000fe20000000000 */
[----:B------:R-:W-:-:S05]  /*0d70*/  CS2R.32 R63, SR_CgaSize ;  /* 0x00000000003f7805 */ /* 0x000fca0000008a00 */
[----:B------:R-:W-:-:S05]  /*0d80*/  IMAD R63, R63, -0xa0, RZ ;  /* 0xffffff603f3f7824 */ /* 0x000fca00078e02ff */
[----:B------:R-:W-:-:S14]  /*0d90*/  R2UR UR7, R63 ;  /* 0x000000003f0772ca */ /* 0x000fdc00000e0000 */
[----:B------:R-:W3:Y:S01]  /*0da0*/  LDCU UR7, c[0x0][UR7+0x2b4] ;  /* 0x00005680070777ac */ /* 0x000ee20008000800 */
[----:B------:R-:W4:Y:S08]  /*0db0*/  S2UR UR4, SR_CTAID.Y ;  /* 0x00000000000479c3 */ /* 0x000f300000002600 */
[----:B------:R-:W3:Y:S01]  /*0dc0*/  LDC R10, c[0x0][0xb24] ;  /* 0x0002c900ff0a7b82 */ /* 0x000ee20000000800 */
[----:B-1----:R-:W-:-:S02]  /*0dd0*/  I2FP.F32.U32 R63, UR5 ;  /* 0x00000005003f7c45 */ /* 0x002fc40008201000 */
[----:B------:R-:W-:-:S05]  /*0de0*/  CS2R.32 R3, SR_CgaSize ;  /* 0x0000000000037805 */ /* 0x000fca0000008a00 */
[----:B------:R-:W-:-:S06]  /*0df0*/  IMAD R3, R3, -0xa0, RZ ;  /* 0xffffff6003037824 */ /* 0x000fcc00078e02ff */
[----:B------:R-:W1:Y:S01]  /*0e00*/  LDC R3, c[0x0][R3+0x2a0] ;  /* 0x0000a80003037b82 */ /* 0x000e620000000800 */
[----:B------:R-:W-:Y:S01]  /*0e10*/  MOV R15, UR5 ;  /* 0x00000005000f7c02 */ /* 0x000fe20008000f00 */
[----:B--2---:R-:W-:Y:S01]  /*0e20*/  FMUL R63, R63, UR9 ;  /* 0x000000093f3f7c20 */ /* 0x004fe20008400000 */
[----:B----4-:R-:W-:Y:S02]  /*0e30*/  I2FP.F32.U32 R62, UR4 ;  /* 0x00000004003e7c45 */ /* 0x010fe40008201000 */
[----:B------:R-:W-:-:S05]  /*0e40*/  CS2R.32 R2, SR_CgaSize ;  /* 0x0000000000027805 */ /* 0x000fca0000008a00 */
[----:B------:R-:W-:-:S06]  /*0e50*/  IMAD R2, R2, -0xa0, RZ ;  /* 0xffffff6002027824 */ /* 0x000fcc00078e02ff */
[----:B------:R-:W2:Y:S01]  /*0e60*/  LDC R2, c[0x0][R2+0x2a4] ;  /* 0x0000a90002027b82 */ /* 0x000ea20000000800 */
[----:B------:R-:W-:Y:S01]  /*0e70*/  MOV R14, UR4 ;  /* 0x00000004000e7c02 */ /* 0x000fe20008000f00 */
[----:B------:R-:W4:Y:S01]  /*0e80*/  F2I.U32.TRUNC.NTZ R63, R63 ;  /* 0x0000003f003f7305 */ /* 0x000f22000020f000 */
[----:B---3--:R-:W-:-:S05]  /*0e90*/  FMUL R62, R62, UR7 ;  /* 0x000000073e3e7c20 */ /* 0x008fca0008400000 */
[----:B------:R-:W-:Y:S01]  /*0ea0*/  BAR.SYNC.DEFER_BLOCKING 0x0 ;  /* 0x0000000000007b1d */ /* 0x000fe20000010000 */
[----:B------:R-:W-:-:S05]  /*0eb0*/  ISETP.GE.AND P0, PT, R10, 0x1, PT ;  /* 0x000000010a00780c */ /* 0x000fca0003f06270 */
[----:B------:R-:W3:Y:S02]  /*0ec0*/  F2I.U32.TRUNC.NTZ R62, R62 ;  /* 0x0000003e003e7305 */ /* 0x000ee4000020f000 */
[----:B------:R-:W2:Y:S01]  /*0ed0*/  S2UR UR52, SR_CTAID.Z ;  /* 0x00000000003479c3 */ /* 0x000ea20000002700 */
[----:B----4-:R-:W-:-:S05]  /*0ee0*/  IADD3 R63, PT, PT, -R63, RZ, RZ ;  /* 0x000000ff3f3f7210 */ /* 0x010fca0007ffe1ff */
[----:B-1----:R-:W-:Y:S01]  /*0ef0*/  IMAD R63, R3, R63, UR5 ;  /* 0x00000005033f7e24 */ /* 0x002fe2000f8e023f */
[----:B---3--:R-:W-:-:S05]  /*0f00*/  IADD3 R62, PT, PT, -R62, RZ, RZ ;  /* 0x000000ff3e3e7210 */ /* 0x008fca0007ffe1ff */
[----:B--2---:R-:W-:Y:S01]  /*0f10*/  IMAD R62, R2, R62, UR4 ;  /* 0x00000004023e7e24 */ /* 0x004fe2000f8e023e */
[----:B------:R-:W-:Y:S06]  /*0f20*/  @!P0 BRA `(.L_x_15) ;  /* 0x0000000000b88947 */ /* 0x000fec0003800000 */
[----:B------:R-:W1:Y:S01]  /*0f30*/  LDC.64 R4, c[0x0][0xb18] ;  /* 0x0002c600ff047b82 */ /* 0x000e620000000a00 */
[----:B------:R-:W-:-:S07]  /*0f40*/  ISETP.NE.AND P0, PT, R10, 0x1, PT ;  /* 0x000000010a00780c */ /* 0x000fce0003f05270 */
[----:B------:R-:W2:Y:S08]  /*0f50*/  LDC R9, c[0x0][0xb0c] ;  /* 0x0002c300ff097b82 */ /* 0x000eb00000000800 */
[----:B------:R-:W3:Y:S08]  /*0f60*/  LDC R12, c[0x0][0x370] ;  /* 0x0000dc00ff0c7b82 */ /* 0x000ef00000000800 */
[----:B------:R-:W4:Y:S01]  /*0f70*/  LDC R11, c[0x0][0x374] ;  /* 0x0000dd00ff0b7b82 */ /* 0x000f220000000800 */
[----:B-1----:R-:W-:-:S07]  /*0f80*/  ISETP.NE.AND P1, PT, R4, 0x1, PT ;  /* 0x000000010400780c */ /* 0x002fce0003f25270 */
[----:B------:R-:W3:Y:S01]  /*0f90*/  LDC.64 R6, c[0x0][0xb10] ;  /* 0x0002c400ff067b82 */ /* 0x000ee20000000a00 */
[----:B--2---:R-:W-:-:S07]  /*0fa0*/  ISETP.NE.AND P2, PT, R9, 0x1, PT ;  /* 0x000000010900780c */ /* 0x004fce0003f45270 */
[----:B------:R-:W1:Y:S08]  /*0fb0*/  LDC R8, c[0x0][0xb20] ;  /* 0x0002c800ff087b82 */ /* 0x000e700000000800 */
[----:B------:R-:W2:Y:S01]  /*0fc0*/  LDC.64 R2, c[0x0][0xb28] ;  /* 0x0002ca00ff027b82 */ /* 0x000ea20000000a00 */
[----:B----4-:R-:W-:-:S04]  /*0fd0*/  IMAD.HI.U32 R13, R11, R5, RZ ;  /* 0x000000050b0d7227 */ /* 0x010fc800078e00ff */
[----:B------:R-:W-:-:S04]  /*0fe0*/  IMAD.HI.U32 R5, R14, R5, RZ ;  /* 0x000000050e057227 */ /* 0x000fc800078e00ff */
[----:B---3--:R-:W-:-:S05]  /*0ff0*/  IMAD.HI.U32 R16, R12, R6, RZ ;  /* 0x000000060c107227 */ /* 0x008fca00078e00ff */
[-C--:B------:R-:W-:Y:S01]  /*1000*/  @P2 SHF.R.U32.HI R12, RZ, R7.reuse, R16 ;  /* 0x00000007ff0c2219 */ /* 0x080fe20000011610 */
[----:B------:R-:W-:Y:S01]  /*1010*/  IMAD.HI.U32 R16, R15, R6, RZ ;  /* 0x000000060f107227 */ /* 0x000fe200078e00ff */
[-C--:B-1----:R-:W-:Y:S02]  /*1020*/  @P1 SHF.R.U32.HI R11, RZ, R8.reuse, R13 ;  /* 0x00000008ff0b1219 */ /* 0x082fe4000001160d */
[----:B------:R-:W-:Y:S02]  /*1030*/  SHF.R.U32.HI R5, RZ, R8, R5 ;  /* 0x00000008ff057219 */ /* 0x000fe40000011605 */
[----:B------:R-:W-:Y:S02]  /*1040*/  SHF.R.U32.HI R16, RZ, R7, R16 ;  /* 0x00000007ff107219 */ /* 0x000fe40000011610 */
[----:B------:R-:W-:Y:S01]  /*1050*/  SEL R5, R14, R5, !P1 ;  /* 0x000000050e057207 */ /* 0x000fe20004800000 */
[----:B--2---:R-:W-:Y:S01]  /*1060*/  IMAD.HI.U32 R13, R11, R2, RZ ;  /* 0x000000020b0d7227 */ /* 0x004fe200078e00ff */
[----:B------:R-:W-:-:S03]  /*1070*/  SEL R16, R15, R16, !P2 ;  /* 0x000000100f107207 */ /* 0x000fc60005000000 */
[----:B------:R-:W-:Y:S01]  /*1080*/  IMAD.HI.U32 R6, R12, R2, RZ ;  /* 0x000000020c067227 */ /* 0x000fe200078e00ff */
[----:B------:R-:W-:-:S04]  /*1090*/  @P0 SHF.R.U32.HI R11, RZ, R3, R13 ;  /* 0x00000003ff0b0219 */ /* 0x000fc8000001160d */
[----:B------:R-:W-:Y:S01]  /*10a0*/  @P0 SHF.R.U32.HI R12, RZ, R3, R6 ;  /* 0x00000003ff0c0219 */ /* 0x000fe20000011606 */
[----:B------:R-:W-:-:S04]  /*10b0*/  IMAD R11, R11, R10, RZ ;  /* 0x0000000a0b0b7224 */ /* 0x000fc800078e02ff */
[----:B------:R-:W-:Y:S01]  /*10c0*/  IMAD R6, R12, R10, RZ ;  /* 0x0000000a0c067224 */ /* 0x000fe200078e02ff */
[----:B------:R-:W-:-:S04]  /*10d0*/  ISETP.GE.AND P1, PT, R5, R11, PT ;  /* 0x0000000b0500720c */ /* 0x000fc80003f26270 */
[----:B------:R-:W-:Y:S01]  /*10e0*/  ISETP.GE.OR P1, PT, R16, R6, P1 ;  /* 0x000000061000720c */ /* 0x000fe20000f26670 */
[----:B------:R-:W-:-:S05]  /*10f0*/  IMAD.HI.U32 R6, R5, R2, RZ ;  /* 0x0000000205067227 */ /* 0x000fca00078e00ff */
[----:B------:R-:W-:-:S04]  /*1100*/  SHF.R.U32.HI R6, RZ, R3, R6 ;  /* 0x00000003ff067219 */ /* 0x000fc80000011606 */
[----:B------:R-:W-:-:S03]  /*1110*/  SEL R6, R5, R6, !P0 ;  /* 0x0000000605067207 */ /* 0x000fc60004000000 */
[----:B------:R-:W-:Y:S01]  /*1120*/  @!P1 IMAD.HI.U32 R7, R16, R2, RZ ;  /* 0x0000000210079227 */ /* 0x000fe200078e00ff */
[----:B------:R-:W-:-:S04]  /*1130*/  IADD3 R2, PT, PT, -R6, RZ, RZ ;  /* 0x000000ff06027210 */ /* 0x000fc80007ffe1ff */
[----:B------:R-:W-:Y:S01]  /*1140*/  @!P1 SHF.R.U32.HI R3, RZ, R3, R7 ;  /* 0x00000003ff039219 */ /* 0x000fe20000011607 */
[----:B------:R-:W-:Y:S01]  /*1150*/  IMAD R2, R10, R2, R5 ;  /* 0x000000020a027224 */ /* 0x000fe200078e0205 */
[----:B------:R-:W-:Y:S02]  /*1160*/  IADD3 R7, PT, PT, -R5, RZ, RZ ;  /* 0x000000ff05077210 */ /* 0x000fe40007ffe1ff */
[----:B------:R-:W-:-:S03]  /*1170*/  @!P1 SEL R3, R16, R3, !P0 ;  /* 0x0000000310039207 */ /* 0x000fc60004000000 */
[----:B------:R-:W-:Y:S02]  /*1180*/  IMAD R7, R4, R7, R14 ;  /* 0x0000000704077224 */ /* 0x000fe400078e020e */
[--C-:B------:R-:W-:Y:S02]  /*1190*/  @!P1 IMAD.IADD R6, R6, 0x1, -R3.reuse ;  /* 0x0000000106069824 */ /* 0x100fe400078e0a03 */
[----:B------:R-:W-:Y:S01]  /*11a0*/  @!P1 IMAD R3, R2, R12, R3 ;  /* 0x0000000c02039224 */ /* 0x000fe200078e0203 */
[----:B------:R-:W-:Y:S01]  /*11b0*/  IADD3 R2, PT, PT, -R16, RZ, RZ ;  /* 0x000000ff10027210 */ /* 0x000fe20007ffe1ff */
[----:B------:R-:W-:Y:S02]  /*11c0*/  @!P1 IMAD R5, R6, R10, R16 ;  /* 0x0000000a06059224 */ /* 0x000fe400078e0210 */
[----:B------:R-:W-:Y:S02]  /*11d0*/  @!P1 IMAD.MOV.U32 R16, RZ, RZ, R3 ;  /* 0x000000ffff109224 */ /* 0x000fe400078e0003 */
[----:B------:R-:W-:-:S02]  /*11e0*/  IMAD R2, R9, R2, R15 ;  /* 0x0000000209027224 */ /* 0x000fc400078e020f */
[----:B------:R-:W-:Y:S02]  /*11f0*/  IMAD R14, R5, R4, R7 ;  /* 0x00000004050e7224 */ /* 0x000fe400078e0207 */
[----:B------:R-:W-:Y:S02]  /*1200*/  IMAD R15, R16, R9, R2 ;  /* 0x00000009100f7224 */ /* 0x000fe400078e0202 */
.L_x_15:
[----:B------:R-:W1:Y:S01]  /*1210*/  LDCU UR4, c[0x0][0xb30] ;  /* 0x00016600ff0477ac */ /* 0x000e620008000800 */
[----:B------:R-:W2:Y:S08]  /*1220*/  S2UR UR37, SR_CgaCtaId ;  /* 0x00000000002579c3 */ /* 0x000eb00000008800 */
[----:B------:R-:W3:Y:S01]  /*1230*/  LDC R26, c[0x0][0xb24] ;  /* 0x0002c900ff1a7b82 */ /* 0x000ee20000000800 */
[----:B-1----:R-:W-:-:S09]  /*1240*/  UISETP.NE.AND UP1, UPT, UR4, 0x1, UPT ;  /* 0x000000010400788c */ /* 0x002fd2000bf25270 */
[----:B--2---:R-:W-:Y:S05]  /*1250*/  BRA.U UP1, `(.L_x_16) ;  /* 0x0000000101407547 */ /* 0x004fea000b800000 */
[----:B------:R-:W1:Y:S08]  /*1260*/  LDC.64 R4, c[0x0][0xb10] ;  /* 0x0002c400ff047b82 */ /* 0x000e700000000a00 */
[----:B------:R-:W2:Y:S08]  /*1270*/  LDC.64 R2, c[0x0][0xb18] ;  /* 0x0002c600ff027b82 */ /* 0x000eb00000000a00 */
[----:B------:R-:W4:Y:S08]  /*1280*/  LDC R6, c[0x0][0xb20] ;  /* 0x0002c800ff067b82 */ /* 0x000f300000000800 */
[----:B------:R-:W3:Y:S01]  /*1290*/  LDC R7, c[0x0][0xb0c] ;  /* 0x0002c300ff077b82 */ /* 0x000ee20000000800 */
[----:B-1----:R-:W-:-:S05]  /*12a0*/  IMAD.HI.U32 R4, R15, R4, RZ ;  /* 0x000000040f047227 */ /* 0x002fca00078e00ff */
[----:B------:R-:W-:Y:S01]  /*12b0*/  SHF.R.U32.HI R4, RZ, R5, R4 ;  /* 0x00000005ff047219 */ /* 0x000fe20000011604 */
[----:B--2---:R-:W-:Y:S01]  /*12c0*/  IMAD.HI.U32 R3, R14, R3, RZ ;  /* 0x000000030e037227 */ /* 0x004fe200078e00ff */
[----:B------:R-:W-:-:S04]  /*12d0*/  ISETP.NE.AND P0, PT, R2, 0x1, PT ;  /* 0x000000010200780c */ /* 0x000fc80003f05270 */
[----:B----4-:R-:W-:-:S04]  /*12e0*/  SHF.R.U32.HI R3, RZ, R6, R3 ;  /* 0x00000006ff037219 */ /* 0x010fc80000011603 */
[----:B------:R-:W-:Y:S02]  /*12f0*/  SEL R3, R14, R3, !P0 ;  /* 0x000000030e037207 */ /* 0x000fe40004000000 */
[----:B---3--:R-:W-:-:S04]  /*1300*/  ISETP.NE.AND P1, PT, R7, 0x1, PT ;  /* 0x000000010700780c */ /* 0x008fc80003f25270 */
[----:B------:R-:W-:-:S05]  /*1310*/  SEL R4, R15, R4, !P1 ;  /* 0x000000040f047207 */ /* 0x000fca0004800000 */
[----:B------:R-:W-:Y:S02]  /*1320*/  IMAD.IADD R5, R3, 0x1, -R4 ;  /* 0x0000000103057824 */ /* 0x000fe400078e0a04 */
[----:B------:R-:W-:Y:S02]  /*1330*/  IMAD.IADD R3, R4, 0x1, -R3 ;  /* 0x0000000104037824 */ /* 0x000fe400078e0a03 */
[----:B------:R-:W-:Y:S02]  /*1340*/  IMAD R15, R5, R7, R15 ;  /* 0x00000007050f7224 */ /* 0x000fe400078e020f */
[----:B------:R-:W-:-:S07]  /*1350*/  IMAD R14, R3, R2, R14 ;  /* 0x00000002030e7224 */ /* 0x000fce00078e020e */
.L_x_16:
[----:B------:R-:W-:Y:S01]  /*1360*/  BAR.SYNC.DEFER_BLOCKING 0x0 ;  /* 0x0000000000007b1d */ /* 0x000fe20000010000 */
[----:B------:R-:W-:Y:S01]  /*1370*/  UISETP.NE.AND UP1, UPT, UR8, 0x2, UPT ;  /* 0x000000020800788c */ /* 0x000fe2000bf25270 */
[----:B------:R-:W-:Y:S02]  /*1380*/  ISETP.NE.OR P5, PT, R0, 0x2, !P5 ;  /* 0x000000020000780c */ /* 0x000fe40006fa5670 */
[----:B------:R-:W-:-:S06]  /*1390*/  LOP3.LUT R2, R77, 0x1f, RZ, 0xc0, !PT ;  /* 0x0000001f4d027812 */ /* 0x000fcc00078ec0ff */
[----:B------:R-:W-:Y:S05]  /*13a0*/  BRA.U UP1, `(.L_x_17) ;  /* 0x00000015013c7547 */ /* 0x000fea000b800000 */
[----:B------:R-:W1:Y:S01]  /*13b0*/  LDCU UR13, c[0x0][0x38c] ;  /* 0x00007180ff0d77ac */ /* 0x000e620008000800 */
[----:B------:R-:W2:Y:S01]  /*13c0*/  LDC R8, c[0x0][0x370] ;  /* 0x0000dc00ff087b82 */ /* 0x000ea20000000800 */
[----:B------:R-:W-:Y:S01]  /*13d0*/  PLOP3.LUT P1, PT, PT, PT, UP2, 0x80, 0x8 ;  /* 0x000000000008781c */ /* 0x000fe20003f2f028 */
[----:B------:R-:W-:Y:S01]  /*13e0*/  IMAD.MOV.U32 R17, RZ, RZ, 0x1 ;  /* 0x00000001ff117424 */ /* 0x000fe200078e00ff */
[----:B------:R-:W-:Y:S01]  /*13f0*/  ISETP.EQ.OR P4, PT, R2, RZ, P5 ;  /* 0x000000ff0200720c */ /* 0x000fe20002f82670 */
[----:B------:R-:W-:Y:S01]  /*1400*/  IMAD.MOV.U32 R16, RZ, RZ, RZ ;  /* 0x000000ffff107224 */ /* 0x000fe200078e00ff */
[----:B------:R-:W-:Y:S02]  /*1410*/  PLOP3.LUT P1, PT, P1, PT, PT, 0x8, 0x80 ;  /* 0x000000000080781c */ /* 0x000fe40000f2e170 */
[----:B------:R-:W-:Y:S01]  /*1420*/  CS2R R12, SRZ ;  /* 0x00000000000c7805 */ /* 0x000fe2000001ff00 */
[----:B------:R-:W-:Y:S01]  /*1430*/  IMAD.MOV.U32 R11, RZ, RZ, 0x1 ;  /* 0x00000001ff0b7424 */ /* 0x000fe200078e00ff */
[----:B------:R-:W4:Y:S01]  /*1440*/  LDC R0, c[0x0][0x374] ;  /* 0x0000dd00ff007b82 */ /* 0x000f220000000800 */
[----:B------:R-:W2:Y:S01]  /*1450*/  LDCU.64 UR22, c[0x0][0x348] ;  /* 0x00006900ff1677ac */ /* 0x000ea20008000a00 */
[----:B------:R-:W-:Y:S01]  /*1460*/  UMOV UR6, URZ ;  /* 0x000000ff00067c82 */ /* 0x000fe20008000000 */
[----:B-1----:R-:W-:-:S04]  /*1470*/  UIADD3 UR5, UPT, UPT, UR13, 0x3f, URZ ;  /* 0x0000003f0d057890 */ /* 0x002fc8000fffe0ff */
[----:B------:R-:W-:-:S04]  /*1480*/  USHF.R.S32.HI UR4, URZ, 0x1f, UR5 ;  /* 0x0000001fff047899 */ /* 0x000fc80008011405 */
[----:B------:R-:W-:-:S04]  /*1490*/  ULEA.HI UR4, UR4, UR5, URZ, 0x6 ;  /* 0x0000000504047291 */ /* 0x000fc8000f8f30ff */
[----:B------:R-:W-:Y:S02]  /*14a0*/  USHF.R.S32.HI UR15, URZ, 0x6, UR4 ;  /* 0x00000006ff0f7899 */ /* 0x000fe40008011404 */
[----:B------:R-:W-:Y:S02]  /*14b0*/  UIADD3 UR4, UPT, UPT, UR13, -0x1, URZ ;  /* 0xffffffff0d047890 */ /* 0x000fe4000fffe0ff */
[----:B------:R-:W-:Y:S02]  /*14c0*/  UISETP.LT.U32.AND UP0, UPT, UR15, 0x4, UPT ;  /* 0x000000040f00788c */ /* 0x000fe4000bf01070 */
[----:B------:R-:W-:Y:S02]  /*14d0*/  UISETP.GE.U32.AND UP1, UPT, UR4, -0x7f, UPT ;  /* 0xffffff810400788c */ /* 0x000fe4000bf26070 */
[----:B------:R-:W-:Y:S02]  /*14e0*/  USEL UR14, UR15, 0x4, UP0 ;  /* 0x000000040f0e7887 */ /* 0x000fe40008000000 */
[----:B------:R-:W-:-:S02]  /*14f0*/  UIADD3 UR13, UPT, UPT, UR13, 0x7e, URZ ;  /* 0x0000007e0d0d7890 */ /* 0x000fc4000fffe0ff */
[----:B------:R-:W-:Y:S02]  /*1500*/  UIADD3 UR5, UPT, UPT, UR14, -0x1, URZ ;  /* 0xffffffff0e057890 */ /* 0x000fe4000fffe0ff */
[----:B------:R-:W-:-:S03]  /*1510*/  UIADD3 UR7, UPT, UPT, UR15, -UR14, URZ ;  /* 0x8000000e0f077290 */ /* 0x000fc6000fffe0ff */
[----:B------:R-:W-:-:S04]  /*1520*/  @UP1 UIADD3 UR5, UPT, UPT, UR14, URZ, URZ ;  /* 0x000000ff0e051290 */ /* 0x000fc8000fffe0ff */
[----:B--2---:R-:W-:-:S12]  /*1530*/  UIADD3 UR5, UPT, UPT, UR5, 0x1, URZ ;  /* 0x0000000105057890 */ /* 0x004fd8000fffe0ff */
.L_x_39:
[----:B------:R-:W-:Y:S01]  /*1540*/  UISETP.NE.AND UP0, UPT, UR37, URZ, UPT ;  /* 0x000000ff2500728c */ /* 0x000fe2000bf05270 */
[----:B------:R-:W1:Y:S08]  /*1550*/  S2UR UR37, SR_CgaCtaId ;  /* 0x00000000002579c3 */ /* 0x000e700000008800 */
[----:B------:R-:W-:Y:S05]  /*1560*/  BRA.U UP0, `(.L_x_18) ;  /* 0x0000000100347547 */ /* 0x000fea000b800000 */
[----:B------:R-:W2:Y:S01]  /*1570*/  S2R R2, SR_CgaCtaId ;  /* 0x0000000000027919 */ /* 0x000ea20000008800 */
[----:B------:R-:W-:-:S04]  /*1580*/  MOV R3, 0x400 ;  /* 0x0000040000037802 */ /* 0x000fc80000000f00 */
[----:B--2---:R-:W-:Y:S02]  /*1590*/  LEA R2, R2, R3, 0x18 ;  /* 0x0000000302027211 */ /* 0x004fe400078ec0ff */
[----:B------:R-:W-:-:S03]  /*15a0*/  SHF.L.U32 R3, R11, 0x1f, RZ ;  /* 0x0000001f0b037819 */ /* 0x000fc600000006ff */
[----:B------:R-:W-:-:S04]  /*15b0*/  IMAD R2, R12, 0x8, R2 ;  /* 0x000000080c027824 */ /* 0x000fc800078e0202 */
[----:B------:R-:W2:Y:S02]  /*15c0*/  SYNCS.PHASECHK.TRANS64.TRYWAIT P0, [R2+URZ+0x100], R3 ;  /* 0x00010003020075a7 */ /* 0x000ea400080011ff */
[----:B--2---:R-:W-:Y:S05]  /*15d0*/  @!P0 BRA `(.L_x_19) ;  /* 0x0000006800048947 */ /* 0x004fea0003800000 */
.L_x_135:
[----:B------:R-:W-:Y:S01]  /*15e0*/  VIADD R12, R12, 0x1 ;  /* 0x000000010c0c7836 */ /* 0x000fe20000000000 */
[----:B------:R2:W-:Y:S04]  /*15f0*/  SYNCS.ARRIVE.TRANS64.A1T0 RZ, [R2+URZ+0xf0], RZ ;  /* 0x0000f0ff02ff79a7 */ /* 0x0005e800081000ff */
[----:B------:R-:W-:-:S04]  /*1600*/  ISETP.NE.AND P0, PT, R12, 0x2, PT ;  /* 0x000000020c00780c */ /* 0x000fc80003f05270 */
[----:B------:R-:W-:Y:S02]  /*1610*/  SEL R12, R12, RZ, P0 ;  /* 0x000000ff0c0c7207 */ /* 0x000fe40000000000 */
[----:B--2---:R-:W-:-:S04]  /*1620*/  SEL R2, RZ, 0x1, P0 ;  /* 0x00000001ff027807 */ /* 0x004fc80000000000 */
[----:B------:R-:W-:-:S07]  /*1630*/  LOP3.LUT R11, R11, R2, RZ, 0x3c, !PT ;  /* 0x000000020b0b7212 */ /* 0x000fce00078e3cff */
.L_x_18:
[----:B------:R-:W-:Y:S01]  /*1640*/  UMOV UR4, 0x400 ;  /* 0x0000040000047882 */ /* 0x000fe20000000000 */
[----:B------:R-:W-:Y:S01]  /*1650*/  SHF.L.U32 R2, R17, 0x1f, RZ ;  /* 0x0000001f11027819 */ /* 0x000fe200000006ff */
[----:B-1----:R-:W-:Y:S01]  /*1660*/  ULEA UR4, UR37, UR4, 0x18 ;  /* 0x0000000425047291 */ /* 0x002fe2000f8ec0ff */
[----:B------:R-:W-:Y:S01]  /*1670*/  R2UR UR50, R15 ;  /* 0x000000000f3272ca */ /* 0x000fe200000e0000 */
[----:B------:R-:W-:Y:S01]  /*1680*/  UISETP.GE.U32.AND UP0, UPT, UR13, 0x7f, UPT ;  /* 0x0000007f0d00788c */ /* 0x000fe2000bf06070 */
[----:B------:R-:W-:Y:S01]  /*1690*/  R2UR UR18, R14 ;  /* 0x000000000e1272ca */ /* 0x000fe200000e0000 */
[----:B------:R-:W-:Y:S01]  /*16a0*/  ULEA UR8, UR6, UR4, 0x3 ;  /* 0x0000000406087291 */ /* 0x000fe2000f8e18ff */
[----:B------:R-:W-:-:S08]  /*16b0*/  UMOV UR21, URZ ;  /* 0x000000ff00157c82 */ /* 0x000fd00008000000 */
[----:B------:R1:W2:Y:S01]  /*16c0*/  SYNCS.PHASECHK.TRANS64.TRYWAIT P2, [UR8+0x20], R2 ;  /* 0x00002002ff0075a7 */ /* 0x0002a20008041108 */
[----:B------:R-:W-:Y:S02]  /*16d0*/  USHF.L.U32 UR50, UR50, 0x7, URZ ;  /* 0x0000000732327899 */ /* 0x000fe400080006ff */
[----:B------:R-:W-:Y:S01]  /*16e0*/  USHF.L.U32 UR18, UR18, 0x6, URZ ;  /* 0x0000000612127899 */ /* 0x000fe200080006ff */
[----:B------:R-:W-:Y:S11]  /*16f0*/  BRA.U !UP0, `(.L_x_20) ;  /* 0x00000005081c7547 */ /* 0x000ff6000b800000 */
[----:B------:R-:W-:Y:S02]  /*1700*/  UIADD3 UR42, UPT, UPT, UR50, 0x20, URZ ;  /* 0x00000020322a7890 */ /* 0x000fe4000fffe0ff */
[----:B------:R-:W-:Y:S02]  /*1710*/  UIADD3 UR34, UPT, UPT, UR50, 0x40, URZ ;  /* 0x0000004032227890 */ /* 0x000fe4000fffe0ff */
[----:B------:R-:W-:Y:S02]  /*1720*/  UIADD3 UR26, UPT, UPT, UR50, 0x60, URZ ;  /* 0x00000060321a7890 */ /* 0x000fe4000fffe0ff */
[----:B------:R-:W-:Y:S01]  /*1730*/  UIADD3 UR10, UPT, UPT, UR18, 0x20, URZ ;  /* 0x00000020120a7890 */ /* 0x000fe2000fffe0ff */
[----:B------:R-:W-:Y:S01]  /*1740*/  UMOV UR30, URZ ;  /* 0x000000ff001e7c82 */ /* 0x000fe20008000000 */
[----:B------:R-:W-:-:S10]  /*1750*/  UMOV UR29, UR6 ;  /* 0x00000006001d7c82 */ /* 0x000fd40008000000 */
.L_x_27:
[----:B------:R-:W-:Y:S01]  /*1760*/  ULEA UR49, UR29, UR4, 0x3 ;  /* 0x000000041d317291 */ /* 0x000fe2000f8e18ff */
[----:B--2---:R-:W-:Y:S01]  /*1770*/  @!P5 MOV R3, 0xc000 ;  /* 0x0000c0000003d802 */ /* 0x004fe20000000f00 */
[----:B--2---:R-:W-:Y:S10]  /*1780*/  @P2 BRA `(.L_x_21) ;  /* 0x00000000000c2947 */ /* 0x004ff40003800000 */
[----:B------:R-:W-:-:S04]  /*1790*/  SHF.L.U32 R4, R17, 0x1f, RZ ;  /* 0x0000001f11047819 */ /* 0x000fc800000006ff */
[----:B------:R-:W2:Y:S02]  /*17a0*/  SYNCS.PHASECHK.TRANS64.TRYWAIT P0, [UR49+0x20], R4 ;  /* 0x00002004ff0075a7 */ /* 0x000ea40008001131 */
[----:B--2---:R-:W-:Y:S05]  /*17b0*/  @!P0 BRA `(.L_x_22) ;  /* 0x0000006400a08947 */ /* 0x004fea0003800000 */
.L_x_21:
[----:B------:R2:W-:Y:S01]  /*17c0*/  @!P5 SYNCS.ARRIVE.TRANS64 RZ, [UR49], R3 ;  /* 0x00000003ffffd9a7 */ /* 0x0005e20008000031 */
[----:B------:R-:W-:Y:S04]  /*17d0*/  BSSY.RECONVERGENT B0, `(.L_x_23) ;  /* 0x0000003000007945 */ /* 0x000fe80003800200 */
[----:B------:R-:W-:Y:S05]  /*17e0*/  @P4 BRA `(.L_x_24) ;  /* 0x0000000000044947 */ /* 0x000fea0003800000 */
[----:B------:R-:W-:Y:S05]  /*17f0*/  BPT.TRAP 0x1 ;  /* 0x000000040000795c */ /* 0x000fea0000300000 */
.L_x_24:
[----:B------:R-:W-:Y:S05]  /*1800*/  BSYNC.RECONVERGENT B0 ;  /* 0x0000000000007941 */ /* 0x000fea0003800200 */
.L_x_23:
[----:B------:R-:W-:Y:S01]  /*1810*/  UIADD3 UR6, UPT, UPT, UR29, 0x1, URZ ;  /* 0x000000011d067890 */ /* 0x000fe2000fffe0ff */
[----:B------:R-:W-:Y:S01]  /*1820*/  BSSY.RECONVERGENT B0, `(.L_x_25) ;  /* 0x000002f000007945 */ /* 0x000fe20003800200 */
[----:B------:R-:W-:Y:S02]  /*1830*/  ELECT P0, URZ, PT ;  /* 0x0000000000ff782f */ /* 0x000fe40003800000 */
[----:B------:R-:W-:-:S04]  /*1840*/  UISETP.NE.AND UP0, UPT, UR6, 0x4, UPT ;  /* 0x000000040600788c */ /* 0x000fc8000bf05270 */
[----:B------:R-:W-:Y:S02]  /*1850*/  USEL UR9, URZ, 0x1, UP0 ;  /* 0x00000001ff097887 */ /* 0x000fe40008000000 */
[----:B------:R-:W-:-:S04]  /*1860*/  USEL UR6, UR6, URZ, UP0 ;  /* 0x000000ff06067287 */ /* 0x000fc80008000000 */
[----:B------:R-:W-:Y:S01]  /*1870*/  ULEA UR8, UR6, UR4, 0x3 ;  /* 0x0000000406087291 */ /* 0x000fe2000f8e18ff */
[----:B------:R-:W-:-:S04]  /*1880*/  LOP3.LUT R17, R17, UR9, RZ, 0x3c, !PT ;  /* 0x0000000911117c12 */ /* 0x000fc8000f8e3cff */
[----:B-1----:R-:W-:-:S04]  /*1890*/  SHF.L.U32 R2, R17, 0x1f, RZ ;  /* 0x0000001f11027819 */ /* 0x002fc800000006ff */
[----:B------:R1:W1:Y:S01]  /*18a0*/  SYNCS.PHASECHK.TRANS64.TRYWAIT P2, [UR8+0x20], R2 ;  /* 0x00002002ff0075a7 */ /* 0x0002620008041108 */
[----:B------:R-:W-:Y:S05]  /*18b0*/  @!P0 BRA `(.L_x_26) ;  /* 0x0000000000948947 */ /* 0x000fea0003800000 */
[----:B------:R-:W-:Y:S02]  /*18c0*/  ULEA UR24, UR29, UR4, 0xf ;  /* 0x000000041d187291 */ /* 0x000fe4000f8e78ff */
[----:B------:R-:W-:Y:S02]  /*18d0*/  UIADD3 UR54, UP1, UPT, UR22, 0x80, URZ ;  /* 0x0000008016367890 */ /* 0x000fe4000ff3e0ff */
[----:B------:R-:W-:Y:S02]  /*18e0*/  ULEA UR8, UR29, UR4, 0xe ;  /* 0x000000041d087291 */ /* 0x000fe4000f8e70ff */
[----:B------:R-:W-:Y:S02]  /*18f0*/  UIADD3 UR46, UP0, UPT, UR22, 0x180, URZ ;  /* 0x00000180162e7890 */ /* 0x000fe4000ff1e0ff */
[----:B------:R-:W-:Y:S02]  /*1900*/  USHF.L.U32 UR51, UR30, 0x6, URZ ;  /* 0x000000061e337899 */ /* 0x000fe400080006ff */
[----:B------:R-:W-:-:S02]  /*1910*/  UIADD3.X UR55, UPT, UPT, URZ, UR23, URZ, UP1, !UPT ;  /* 0x00000017ff377290 */ /* 0x000fc40008ffe4ff */
[----:B------:R-:W-:Y:S02]  /*1920*/  UIADD3 UR48, UPT, UPT, UR24, 0x8400, URZ ;  /* 0x0000840018307890 */ /* 0x000fe4000fffe0ff */
[----:B------:R-:W-:Y:S02]  /*1930*/  UIADD3 UR40, UPT, UPT, UR24, 0xa400, URZ ;  /* 0x0000a40018287890 */ /* 0x000fe4000fffe0ff */
[----:B------:R-:W-:Y:S02]  /*1940*/  UIADD3 UR32, UPT, UPT, UR24, 0xc400, URZ ;  /* 0x0000c40018207890 */ /* 0x000fe4000fffe0ff */
[----:B------:R-:W-:Y:S02]  /*1950*/  UIADD3 UR24, UPT, UPT, UR24, 0xe400, URZ ;  /* 0x0000e40018187890 */ /* 0x000fe4000fffe0ff */
[----:B------:R-:W-:Y:S02]  /*1960*/  UIADD3.X UR47, UPT, UPT, URZ, UR23, URZ, UP0, !UPT ;  /* 0x00000017ff2f7290 */ /* 0x000fe400087fe4ff */
[----:B------:R-:W-:-:S02]  /*1970*/  UIADD3 UR16, UPT, UPT, UR8, 0x28400, URZ ;  /* 0x0002840008107890 */ /* 0x000fc4000fffe0ff */
[----:B------:R-:W-:Y:S01]  /*1980*/  UIADD3 UR8, UPT, UPT, UR8, 0x2a400, URZ ;  /* 0x0002a40008087890 */ /* 0x000fe2000fffe0ff */
[----:B------:R-:W-:Y:S01]  /*1990*/  UMOV UR38, 0x0 ;  /* 0x0000000000267882 */ /* 0x000fe20000000000 */
[----:B------:R-:W-:Y:S01]  /*19a0*/  UMOV UR39, 0x10000000 ;  /* 0x1000000000277882 */ /* 0x000fe20000000000 */
[----:B------:R-:W-:Y:S01]  /*19b0*/  UMOV UR41, UR49 ;  /* 0x0000003100297c82 */ /* 0x000fe20008000000 */
[----:B------:R-:W-:Y:S01]  /*19c0*/  UMOV UR44, UR52 ;  /* 0x00000034002c7c82 */ /* 0x000fe20008000000 */
[----:B------:R-:W-:Y:S01]  /*19d0*/  UMOV UR43, UR51 ;  /* 0x00000033002b7c82 */ /* 0x000fe20008000000 */
[----:B------:R-:W-:Y:S01]  /*19e0*/  UMOV UR33, UR49 ;  /* 0x0000003100217c82 */ /* 0x000fe20008000000 */
[----:B------:R-:W-:Y:S01]  /*19f0*/  UMOV UR36, UR52 ;  /* 0x0000003400247c82 */ /* 0x000fe20008000000 */
[----:B------:R-:W-:Y:S01]  /*1a00*/  UMOV UR35, UR51 ;  /* 0x0000003300237c82 */ /* 0x000fe20008000000 */
[----:B------:R1:W-:Y:S01]  /*1a10*/  UTMALDG.3D [UR48], [UR54], desc[UR38] ;  /* 0x00002630360075b4 */ /* 0x0003e20008011000 */
[----:B------:R-:W-:Y:S01]  /*1a20*/  UMOV UR25, UR49 ;  /* 0x0000003100197c82 */ /* 0x000fe20008000000 */
        /* <DEDUP_REMOVED lines=9> */
[----:B------:R1:W-:Y:S01]  /*1ac0*/  UTMALDG.3D [UR32], [UR54], desc[UR38] ;  /* 0x00002620360075b4 */ /* 0x0003e20008011000 */
[----:B------:R1:W-:Y:S01]  /*1ad0*/  UTMALDG.3D [UR24], [UR54], desc[UR38] ;  /* 0x00002618360075b4 */ /* 0x0003e20008011000 */
[----:B------:R1:W-:Y:S01]  /*1ae0*/  UTMALDG.3D [UR16], [UR46], desc[UR38] ;  /* 0x000026102e0075b4 */ /* 0x0003e20008011000 */
[----:B------:R1:W-:Y:S01]  /*1af0*/  UTMALDG.3D [UR8], [UR46], desc[UR38] ;  /* 0x000026082e0075b4 */ /* 0x0003e20008011000 */
[----:B------:R-:W-:Y:S01]  /*1b00*/  NOP ;  /* 0x0000000000007918 */ /* 0x000fe20000000000 */
.L_x_26:
[----:B-1----:R-:W-:Y:S05]  /*1b10*/  BSYNC.RECONVERGENT B0 ;  /* 0x0000000000007941 */ /* 0x002fea0003800200 */
.L_x_25:
[----:B------:R-:W-:Y:S01]  /*1b20*/  UIADD3 UR30, UPT, UPT, UR30, 0x1, URZ ;  /* 0x000000011e1e7890 */ /* 0x000fe2000fffe0ff */
[----:B------:R-:W-:Y:S01]  /*1b30*/  UMOV UR29, UR6 ;  /* 0x00000006001d7c82 */ /* 0x000fe20008000000 */
[----:B------:R-:W-:Y:S02]  /*1b40*/  UMOV UR21, UR5 ;  /* 0x0000000500157c82 */ /* 0x000fe40008000000 */
[----:B------:R-:W-:-:S09]  /*1b50*/  UISETP.NE.AND UP0, UPT, UR30, UR5, UPT ;  /* 0x000000051e00728c */ /* 0x000fd2000bf05270 */
[----:B------:R-:W-:Y:S05]  /*1b60*/  BRA.U UP0, `(.L_x_27) ;  /* 0xfffffff900fc7547 */ /* 0x000fea000b83ffff */
.L_x_20:
[----:B------:R-:W-:Y:S01]  /*1b70*/  ULEA UR8, UR6, UR4, 0x3 ;  /* 0x0000000406087291 */ /* 0x000fe2000f8e18ff */
[----:B-1----:R-:W-:Y:S01]  /*1b80*/  SHF.L.U32 R2, R17, 0x1f, RZ ;  /* 0x0000001f11027819 */ /* 0x002fe200000006ff */
[----:B------:R-:W-:Y:S01]  /*1b90*/  @!P1 SYNCS.ARRIVE.TRANS64.A1T0 RZ, [UR4+0x88], RZ ;  /* 0x000088ffffff99a7 */ /* 0x000fe20008100004 */
[----:B------:R-:W-:-:S06]  /*1ba0*/  UISETP.GT.AND UP0, UPT, UR15, UR14, UPT ;  /* 0x0000000e0f00728c */ /* 0x000fcc000bf04270 */
[----:B------:R1:W1:Y:S03]  /*1bb0*/  SYNCS.PHASECHK.TRANS64.TRYWAIT P1, [UR8+0x20], R2 ;  /* 0x00002002ff0075a7 */ /* 0x0002660008021108 */
[----:B------:R-:W-:Y:S05]  /*1bc0*/  BRA.U !UP0, `(.L_x_28) ;  /* 0x0000000508187547 */ /* 0x000fea000b800000 */
[----:B------:R-:W-:Y:S02]  /*1bd0*/  UIADD3 UR29, UPT, UPT, UR7, UR21, URZ ;  /* 0x00000015071d7290 */ /* 0x000fe4000fffe0ff */
[----:B------:R-:W-:Y:S02]  /*1be0*/  UIADD3 UR42, UPT, UPT, UR50, 0x20, URZ ;  /* 0x00000020322a7890 */ /* 0x000fe4000fffe0ff */
[----:B------:R-:W-:Y:S02]  /*1bf0*/  UIADD3 UR34, UPT, UPT, UR50, 0x40, URZ ;  /* 0x0000004032227890 */ /* 0x000fe4000fffe0ff */
[----:B------:R-:W-:Y:S02]  /*1c00*/  UIADD3 UR26, UPT, UPT, UR50, 0x60, URZ ;  /* 0x00000060321a7890 */ /* 0x000fe4000fffe0ff */
[----:B------:R-:W-:Y:S01]  /*1c10*/  UIADD3 UR10, UPT, UPT, UR18, 0x20, URZ ;  /* 0x00000020120a7890 */ /* 0x000fe2000fffe0ff */
[----:B------:R-:W-:-:S11]  /*1c20*/  UMOV UR30, UR6 ;  /* 0x00000006001e7c82 */ /* 0x000fd60008000000 */
.L_x_35:
[----:B------:R-:W-:Y:S01]  /*1c30*/  ULEA UR49, UR30, UR4, 0x3 ;  /* 0x000000041e317291 */ /* 0x000fe2000f8e18ff */
[----:B--2---:R-:W-:Y:S01]  /*1c40*/  @!P5 MOV R3, 0xc000 ;  /* 0x0000c0000003d802 */ /* 0x004fe20000000f00 */
[----:B-1----:R-:W-:Y:S10]  /*1c50*/  @P1 BRA `(.L_x_29) ;  /* 0x00000000000c1947 */ /* 0x002ff40003800000 */
[----:B------:R-:W-:-:S04]  /*1c60*/  SHF.L.U32 R4, R17, 0x1f, RZ ;  /* 0x0000001f11047819 */ /* 0x000fc800000006ff */
[----:B------:R-:W1:Y:S02]  /*1c70*/  SYNCS.PHASECHK.TRANS64.TRYWAIT P0, [UR49+0x20], R4 ;  /* 0x00002004ff0075a7 */ /* 0x000e640008001131 */
[----:B-1----:R-:W-:Y:S05]  /*1c80*/  @!P0 BRA `(.L_x_30) ;  /* 0x0000006000848947 */ /* 0x002fea0003800000 */
.L_x_29:
[----:B------:R2:W-:Y:S01]  /*1c90*/  @!P5 SYNCS.ARRIVE.TRANS64 RZ, [UR49], R3 ;  /* 0x00000003ffffd9a7 */ /* 0x0005e20008000031 */
[----:B------:R-:W-:Y:S04]  /*1ca0*/  BSSY.RECONVERGENT B0, `(.L_x_31) ;  /* 0x0000003000007945 */ /* 0x000fe80003800200 */
[----:B------:R-:W-:Y:S05]  /*1cb0*/  @P4 BRA `(.L_x_32) ;  /* 0x0000000000044947 */ /* 0x000fea0003800000 */
[----:B------:R-:W-:Y:S05]  /*1cc0*/  BPT.TRAP 0x1 ;  /* 0x000000040000795c */ /* 0x000fea0000300000 */
.L_x_32:
[----:B------:R-:W-:Y:S05]  /*1cd0*/  BSYNC.RECONVERGENT B0 ;  /* 0x0000000000007941 */ /* 0x000fea0003800200 */
.L_x_31:
        /* <DEDUP_REMOVED lines=48> */
.L_x_34:
[----:B-1----:R-:W-:Y:S05]  /*1fe0*/  BSYNC.RECONVERGENT B0 ;  /* 0x0000000000007941 */ /* 0x002fea0003800200 */
.L_x_33:
[----:B------:R-:W-:Y:S01]  /*1ff0*/  UIADD3 UR21, UPT, UPT, UR21, 0x1, URZ ;  /* 0x0000000115157890 */ /* 0x000fe2000fffe0ff */
[----:B------:R-:W-:-:S03]  /*2000*/  UMOV UR30, UR6 ;  /* 0x00000006001e7c82 */ /* 0x000fc60008000000 */
[----:B------:R-:W-:-:S09]  /*2010*/  UISETP.NE.AND UP0, UPT, UR21, UR29, UPT ;  /* 0x0000001d1500728c */ /* 0x000fd2000bf05270 */
[----:B------:R-:W-:Y:S05]  /*2020*/  BRA.U UP0, `(.L_x_35) ;  /* 0xfffffffd00007547 */ /* 0x000fea000b83ffff */
.L_x_28:
[C---:B-1----:R-:W-:Y:S01]  /*2030*/  LEA R2, R16.reuse, UR4, 0x3 ;  /* 0x0000000410027c11 */ /* 0x042fe2000f8e18ff */
[----:B------:R-:W-:Y:S01]  /*2040*/  NOP ;  /* 0x0000000000007918 */ /* 0x000fe20000000000 */
[----:B--2---:R-:W-:Y:S02]  /*2050*/  SHF.L.U32 R3, R13, 0x1f, RZ ;  /* 0x0000001f0d037819 */ /* 0x004fe400000006ff */
[----:B------:R-:W-:Y:S02]  /*2060*/  LEA R4, R16, UR4, 0x4 ;  /* 0x0000000410047c11 */ /* 0x000fe4000f8e20ff */
[----:B------:R-:W1:Y:S02]  /*2070*/  SYNCS.PHASECHK.TRANS64.TRYWAIT P0, [R2+URZ+0x90], R3 ;  /* 0x00009003020075a7 */ /* 0x000e6400080011ff */
[----:B-1----:R-:W-:Y:S05]  /*2080*/  @!P0 BRA `(.L_x_36) ;  /* 0x0000005c009c8947 */ /* 0x002fea0003800000 */
.L_x_138:
[----:B------:R-:W2:Y:S01]  /*2090*/  LDS.128 R4, [R4+0x120] ;  /* 0x0001200004047984 */ /* 0x000ea20000000c00 */
[----:B---3--:R-:W-:Y:S01]  /*20a0*/  ISETP.GE.AND P0, PT, R26, 0x1, PT ;  /* 0x000000011a00780c */ /* 0x008fe20003f06270 */
[----:B-1----:R-:W-:Y:S01]  /*20b0*/  VIADD R2, R2, 0xa0 ;  /* 0x000000a002027836 */ /* 0x002fe20000000000 */
[----:B------:R-:W-:Y:S01]  /*20c0*/  @!PT LDS RZ, [RZ] ;  /* 0x00000000fffff984 */ /* 0x000fe20000000800 */
[----:B------:R-:W-:Y:S01]  /*20d0*/  @!PT LDS RZ, [RZ] ;  /* 0x00000000fffff984 */ /* 0x000fe20000000800 */
[----:B------:R-:W-:Y:S01]  /*20e0*/  @!PT LDS RZ, [RZ] ;  /* 0x00000000fffff984 */ /* 0x000fe20000000800 */
[----:B------:R-:W-:Y:S01]  /*20f0*/  @!PT LDS RZ, [RZ] ;  /* 0x00000000fffff984 */ /* 0x000fe20000000800 */
[----:B------:R1:W-:Y:S06]  /*2100*/  MEMBAR.ALL.CTA ;  /* 0x0000000000007992 */ /* 0x0003ec0000008000 */
[----:B-1----:R-:W1:Y:S01]  /*2110*/  FENCE.VIEW.ASYNC.S ;  /* 0x00000000000073c6 */ /* 0x002e620000000000 */
[----:B------:R-:W-:-:S04]  /*2120*/  PRMT R2, RZ, 0x654, R2 ;  /* 0x00000654ff027816 */ /* 0x000fc80000000002 */
[----:B-1----:R1:W-:Y:S01]  /*2130*/  SYNCS.ARRIVE.TRANS64.RED.A1T0 RZ, [R2+URZ], RZ ;  /* 0x000000ff02ff79a7 */ /* 0x0023e200081004ff */
[----:B--2---:R-:W-:-:S13]  /*2140*/  LOP3.LUT P2, RZ, R6, 0x1, RZ, 0xc0, !PT ;  /* 0x0000000106ff7812 */ /* 0x004fda000784c0ff */
[----:B------:R-:W-:Y:S01]  /*2150*/  @P2 SHF.R.U32.HI R3, RZ, 0x10, R5 ;  /* 0x00000010ff032819 */ /* 0x000fe20000011605 */
[----:B------:R-:W-:Y:S01]  /*2160*/  VOTEU.ANY UP0, P2 ;  /* 0x0000000000ff7886 */ /* 0x000fe20001000100 */
[----:B------:R-:W-:Y:S02]  /*2170*/  @P2 MOV R10, R4 ;  /* 0x00000004000a2202 */ /* 0x000fe40000000f00 */
[----:B------:R-:W-:Y:S02]  /*2180*/  @P2 R2UR.BROADCAST UR8, R3 ;  /* 0x00000000030822ca */ /* 0x000fe400008e0000 */
[----:B------:R-:W-:-:S11]  /*2190*/  @P2 LOP3.LUT R9, R5, 0xffff, RZ, 0xc0, !PT ;  /* 0x0000ffff05092812 */ /* 0x000fd600078ec0ff */
[----:B------:R-:W-:Y:S01]  /*21a0*/  @UP0 UMOV UR52, UR8 ;  /* 0x0000000800340c82 */ /* 0x000fe20008000000 */
[----:B-1----:R-:W-:Y:S05]  /*21b0*/  @!P0 BRA `(.L_x_37) ;  /* 0x0000000000b88947 */ /* 0x002fea0003800000 */
[----:B------:R-:W4:Y:S01]  /*21c0*/  LDC.64 R4, c[0x0][0xb18] ;  /* 0x0002c600ff047b82 */ /* 0x000f220000000a00 */
[----:B------:R-:W-:-:S07]  /*21d0*/  ISETP.NE.AND P3, PT, R26, 0x1, PT ;  /* 0x000000011a00780c */ /* 0x000fce0003f65270 */
[----:B------:R-:W1:Y:S08]  /*21e0*/  LDC.64 R6, c[0x0][0xb10] ;  /* 0x0002c400ff067b82 */ /* 0x000e700000000a00 */
[----:B------:R-:W2:Y:S08]  /*21f0*/  LDC R14, c[0x0][0xb20] ;  /* 0x0002c800ff0e7b82 */ /* 0x000eb00000000800 */
[----:B------:R-:W3:Y:S01]  /*2200*/  LDC R15, c[0x0][0xb0c] ;  /* 0x0002c300ff0f7b82 */ /* 0x000ee20000000800 */
[----:B----4-:R-:W-:Y:S01]  /*2210*/  IMAD.HI.U32 R19, R0, R5, RZ ;  /* 0x0000000500137227 */ /* 0x010fe200078e00ff */
[----:B------:R-:W-:-:S03]  /*2220*/  ISETP.NE.AND P0, PT, R4, 0x1, PT ;  /* 0x000000010400780c */ /* 0x000fc60003f05270 */
[----:B------:R-:W-:-:S03]  /*2230*/  IMAD.HI.U32 R5, R9, R5, RZ ;  /* 0x0000000509057227 */ /* 0x000fc600078e00ff */
[----:B------:R-:W4:Y:S01]  /*2240*/  LDC.64 R2, c[0x0][0xb28] ;  /* 0x0002ca00ff027b82 */ /* 0x000f220000000a00 */
[----:B-1----:R-:W-:-:S04]  /*2250*/  IMAD.HI.U32 R20, R8, R6, RZ ;  /* 0x0000000608147227 */ /* 0x002fc800078e00ff */
[----:B------:R-:W-:Y:S01]  /*2260*/  IMAD.HI.U32 R21, R10, R6, RZ ;  /* 0x000000060a157227 */ /* 0x000fe200078e00ff */
[----:B------:R-:W-:Y:S02]  /*2270*/  SHF.R.U32.HI R20, RZ, R7, R20 ;  /* 0x00000007ff147219 */ /* 0x000fe40000011614 */
[-C--:B--2---:R-:W-:Y:S02]  /*2280*/  SHF.R.U32.HI R19, RZ, R14.reuse, R19 ;  /* 0x0000000eff137219 */ /* 0x084fe40000011613 */
[----:B------:R-:W-:Y:S02]  /*2290*/  SHF.R.U32.HI R5, RZ, R14, R5 ;  /* 0x0000000eff057219 */ /* 0x000fe40000011605 */
[----:B------:R-:W-:Y:S02]  /*22a0*/  SEL R19, R0, R19, !P0 ;  /* 0x0000001300137207 */ /* 0x000fe40004000000 */
[----:B------:R-:W-:Y:S02]  /*22b0*/  SHF.R.U32.HI R21, RZ, R7, R21 ;  /* 0x00000007ff157219 */ /* 0x000fe40000011615 */
[----:B---3--:R-:W-:-:S02]  /*22c0*/  ISETP.NE.AND P1, PT, R15, 0x1, PT ;  /* 0x000000010f00780c */ /* 0x008fc40003f25270 */
[----:B------:R-:W-:Y:S02]  /*22d0*/  SEL R5, R9, R5, !P0 ;  /* 0x0000000509057207 */ /* 0x000fe40004000000 */
[----:B------:R-:W-:Y:S02]  /*22e0*/  SEL R20, R8, R20, !P1 ;  /* 0x0000001408147207 */ /* 0x000fe40004800000 */
[----:B------:R-:W-:Y:S01]  /*22f0*/  SEL R21, R10, R21, !P1 ;  /* 0x000000150a157207 */ /* 0x000fe20004800000 */
[----:B----4-:R-:W-:-:S04]  /*2300*/  IMAD.HI.U32 R18, R19, R2, RZ ;  /* 0x0000000213127227 */ /* 0x010fc800078e00ff */
        /* <DEDUP_REMOVED lines=10> */
[----:B------:R-:W-:-:S04]  /*23b0*/  @!P0 IMAD.HI.U32 R7, R21, R2, RZ ;  /* 0x0000000215078227 */ /* 0x000fc800078e00ff */
[----:B------:R-:W-:Y:S01]  /*23c0*/  IMAD.MOV R2, RZ, RZ, -R6 ;  /* 0x000000ffff027224 */ /* 0x000fe200078e0a06 */
[----:B------:R-:W-:Y:S02]  /*23d0*/  @!P0 SHF.R.U32.HI R3, RZ, R3, R7 ;  /* 0x00000003ff038219 */ /* 0x000fe40000011607 */
[----:B------:R-:W-:Y:S01]  /*23e0*/  IADD3 R7, PT, PT, -R5, RZ, RZ ;  /* 0x000000ff05077210 */ /* 0x000fe20007ffe1ff */
[----:B------:R-:W-:Y:S01]  /*23f0*/  IMAD R2, R26, R2, R5 ;  /* 0x000000021a027224 */ /* 0x000fe200078e0205 */
        /* <DEDUP_REMOVED lines=10> */
.L_x_37:
[----:B------:R-:W1:Y:S02]  /*24a0*/  LDCU UR8, c[0x0][0xb30] ;  /* 0x00016600ff0877ac */ /* 0x000e640008000800 */
[----:B-1----:R-:W-:-:S09]  /*24b0*/  UISETP.NE.AND UP0, UPT, UR8, 0x1, UPT ;  /* 0x000000010800788c */ /* 0x002fd2000bf05270 */
[----:B------:R-:W-:Y:S05]  /*24c0*/  BRA.U UP0, `(.L_x_38) ;  /* 0x0000000100407547 */ /* 0x000fea000b800000 */
[----:B------:R-:W1:Y:S08]  /*24d0*/  LDC.64 R4, c[0x0][0xb10] ;  /* 0x0002c400ff047b82 */ /* 0x000e700000000a00 */
[----:B------:R-:W2:Y:S08]  /*24e0*/  LDC.64 R2, c[0x0][0xb18] ;  /* 0x0002c600ff027b82 */ /* 0x000eb00000000a00 */
[----:B------:R-:W3:Y:S08]  /*24f0*/  LDC R6, c[0x0][0xb20] ;  /* 0x0002c800ff067b82 */ /* 0x000ef00000000800 */
[----:B------:R-:W4:Y:S01]  /*2500*/  LDC R7, c[0x0][0xb0c] ;  /* 0x0002c300ff077b82 */ /* 0x000f220000000800 */
[----:B-1----:R-:W-:-:S05]  /*2510*/  IMAD.HI.U32 R4, R10, R4, RZ ;  /* 0x000000040a047227 */ /* 0x002fca00078e00ff */
[----:B------:R-:W-:Y:S01]  /*2520*/  SHF.R.U32.HI R4, RZ, R5, R4 ;  /* 0x00000005ff047219 */ /* 0x000fe20000011604 */
[----:B--2---:R-:W-:Y:S01]  /*2530*/  IMAD.HI.U32 R3, R9, R3, RZ ;  /* 0x0000000309037227 */ /* 0x004fe200078e00ff */
[----:B------:R-:W-:-:S04]  /*2540*/  ISETP.NE.AND P0, PT, R2, 0x1, PT ;  /* 0x000000010200780c */ /* 0x000fc80003f05270 */
[----:B---3--:R-:W-:-:S04]  /*2550*/  SHF.R.U32.HI R3, RZ, R6, R3 ;  /* 0x00000006ff037219 */ /* 0x008fc80000011603 */
[----:B------:R-:W-:Y:S02]  /*2560*/  SEL R3, R9, R3, !P0 ;  /* 0x0000000309037207 */ /* 0x000fe40004000000 */
[----:B----4-:R-:W-:-:S04]  /*2570*/  ISETP.NE.AND P1, PT, R7, 0x1, PT ;  /* 0x000000010700780c */ /* 0x010fc80003f25270 */
[----:B------:R-:W-:-:S05]  /*2580*/  SEL R4, R10, R4, !P1 ;  /* 0x000000040a047207 */ /* 0x000fca0004800000 */
[----:B------:R-:W-:Y:S02]  /*2590*/  IMAD.IADD R5, R3, 0x1, -R4 ;  /* 0x0000000103057824 */ /* 0x000fe400078e0a04 */
[----:B------:R-:W-:Y:S02]  /*25a0*/  IMAD.IADD R3, R4, 0x1, -R3 ;  /* 0x0000000104037824 */ /* 0x000fe400078e0a03 */
[----:B------:R-:W-:Y:S02]  /*25b0*/  IMAD R10, R5, R7, R10 ;  /* 0x00000007050a7224 */ /* 0x000fe400078e020a */
[----:B------:R-:W-:-:S07]  /*25c0*/  IMAD R9, R3, R2, R9 ;  /* 0x0000000203097224 */ /* 0x000fce00078e0209 */
.L_x_38:
[----:B------:R-:W-:Y:S01]  /*25d0*/  VIADD R16, R16, 0x1 ;  /* 0x0000000110107836 */ /* 0x000fe20000000000 */
[----:B------:R-:W-:Y:S01]  /*25e0*/  PLOP3.LUT P1, PT, PT, PT, PT, 0x80, 0x8 ;  /* 0x000000000008781c */ /* 0x000fe20003f2f070 */
[----:B------:R-:W-:Y:S02]  /*25f0*/  IMAD.IADD R15, R10, 0x1, R63 ;  /* 0x000000010a0f7824 */ /* 0x000fe400078e023f */
[----:B------:R-:W-:Y:S01]  /*2600*/  IMAD.IADD R14, R9, 0x1, R62 ;  /* 0x00000001090e7824 */ /* 0x000fe200078e023e */
[----:B------:R-:W-:-:S04]  /*2610*/  ISETP.NE.AND P0, PT, R16, 0x2, PT ;  /* 0x000000021000780c */ /* 0x000fc80003f05270 */
[----:B------:R-:W-:Y:S02]  /*2620*/  SEL R2, RZ, 0x1, P0 ;  /* 0x00000001ff027807 */ /* 0x000fe40000000000 */
[----:B------:R-:W-:Y:S02]  /*2630*/  SEL R16, R16, RZ, P0 ;  /* 0x000000ff10107207 */ /* 0x000fe40000000000 */
[----:B------:R-:W-:Y:S01]  /*2640*/  LOP3.LUT R13, R13, R2, RZ, 0x3c, !PT ;  /* 0x000000020d0d7212 */ /* 0x000fe200078e3cff */
[----:B------:R-:W-:Y:S06]  /*2650*/  @P2 BRA `(.L_x_39) ;  /* 0xffffffec00b82947 */ /* 0x000fec000383ffff */
[----:B------:R-:W-:Y:S01]  /*2660*/  UIADD3 UR4, UPT, UPT, UR4, 0x20, URZ ;  /* 0x0000002004047890 */ /* 0x000fe2000fffe0ff */
[----:B------:R-:W-:-:S03]  /*2670*/  SHF.L.U32 R2, R17, 0x1f, RZ ;  /* 0x0000001f11027819 */ /* 0x000fc600000006ff */
[----:B------:R-:W-:-:S09]  /*2680*/  ULEA UR5, UR6, UR4, 0x3 ;  /* 0x0000000406057291 */ /* 0x000fd2000f8e18ff */
[----:B------:R-:W1:Y:S02]  /*2690*/  SYNCS.PHASECHK.TRANS64.TRYWAIT P0, [UR5], R2 ;  /* 0x00000002ff0075a7 */ /* 0x000e640008001105 */
[----:B-1----:R-:W-:Y:S05]  /*26a0*/  @!P0 BRA `(.L_x_40) ;  /* 0x0000005800288947 */ /* 0x002fea0003800000 */
.L_x_140:
[----:B------:R-:W-:-:S04]  /*26b0*/  UIADD3 UR6, UPT, UPT, UR6, 0x1, URZ ;  /* 0x0000000106067890 */ /* 0x000fc8000fffe0ff */
[----:B------:R-:W-:-:S04]  /*26c0*/  UISETP.NE.AND UP0, UPT, UR6, 0x4, UPT ;  /* 0x000000040600788c */ /* 0x000fc8000bf05270 */
[----:B------:R-:W-:Y:S02]  /*26d0*/  USEL UR7, URZ, 0x1, UP0 ;  /* 0x00000001ff077887 */ /* 0x000fe40008000000 */
[----:B------:R-:W-:-:S04]  /*26e0*/  USEL UR6, UR6, URZ, UP0 ;  /* 0x000000ff06067287 */ /* 0x000fc80008000000 */
[----:B------:R-:W-:Y:S01]  /*26f0*/  ULEA UR5, UR6, UR4, 0x3 ;  /* 0x0000000406057291 */ /* 0x000fe2000f8e18ff */
[----:B-1----:R-:W-:-:S04]  /*2700*/  LOP3.LUT R2, R17, UR7, RZ, 0x3c, !PT ;  /* 0x0000000711027c12 */ /* 0x002fc8000f8e3cff */
[----:B------:R-:W-:-:S04]  /*2710*/  SHF.L.U32 R3, R2, 0x1f, RZ ;  /* 0x0000001f02037819 */ /* 0x000fc800000006ff */
[----:B------:R-:W1:Y:S02]  /*2720*/  SYNCS.PHASECHK.TRANS64.TRYWAIT P0, [UR5], R3 ;  /* 0x00000003ff0075a7 */ /* 0x000e640008001105 */
[----:B-1----:R-:W-:Y:S05]  /*2730*/  @!P0 BRA `(.L_x_41) ;  /* 0x00000058001c8947 */ /* 0x002fea0003800000 */
.L_x_142:
[----:B------:R-:W-:-:S04]  /*2740*/  UIADD3 UR6, UPT, UPT, UR6, 0x1, URZ ;  /* 0x0000000106067890 */ /* 0x000fc8000fffe0ff */
[----:B------:R-:W-:-:S04]  /*2750*/  UISETP.NE.AND UP0, UPT, UR6, 0x4, UPT ;  /* 0x000000040600788c */ /* 0x000fc8000bf05270 */
[----:B------:R-:W-:Y:S02]  /*2760*/  USEL UR7, URZ, 0x1, UP0 ;  /* 0x00000001ff077887 */ /* 0x000fe40008000000 */
[----:B------:R-:W-:-:S04]  /*2770*/  USEL UR6, UR6, URZ, UP0 ;  /* 0x000000ff06067287 */ /* 0x000fc80008000000 */
[----:B------:R-:W-:Y:S01]  /*2780*/  ULEA UR5, UR6, UR4, 0x3 ;  /* 0x0000000406057291 */ /* 0x000fe2000f8e18ff */
[----:B------:R-:W-:-:S04]  /*2790*/  LOP3.LUT R2, R2, UR7, RZ, 0x3c, !PT ;  /* 0x0000000702027c12 */ /* 0x000fc8000f8e3cff */
[----:B-1----:R-:W-:-:S04]  /*27a0*/  SHF.L.U32 R3, R2, 0x1f, RZ ;  /* 0x0000001f02037819 */ /* 0x002fc800000006ff */
[----:B------:R-:W1:Y:S02]  /*27b0*/  SYNCS.PHASECHK.TRANS64.TRYWAIT P0, [UR5], R3 ;  /* 0x00000003ff0075a7 */ /* 0x000e640008001105 */
[----:B-1----:R-:W-:Y:S05]  /*27c0*/  @!P0 BRA `(.L_x_42) ;  /* 0x0000005800108947 */ /* 0x002fea0003800000 */
.L_x_144:
[----:B------:R-:W-:-:S04]  /*27d0*/  UIADD3 UR6, UPT, UPT, UR6, 0x1, URZ ;  /* 0x0000000106067890 */ /* 0x000fc8000fffe0ff */
[----:B------:R-:W-:-:S04]  /*27e0*/  UISETP.NE.AND UP0, UPT, UR6, 0x4, UPT ;  /* 0x000000040600788c */ /* 0x000fc8000bf05270 */
[----:B------:R-:W-:Y:S02]  /*27f0*/  USEL UR5, URZ, 0x1, UP0 ;  /* 0x00000001ff057887 */ /* 0x000fe40008000000 */
[----:B------:R-:W-:-:S04]  /*2800*/  USEL UR6, UR6, URZ, UP0 ;  /* 0x000000ff06067287 */ /* 0x000fc80008000000 */
[----:B------:R-:W-:Y:S01]  /*2810*/  ULEA UR6, UR6, UR4, 0x3 ;  /* 0x0000000406067291 */ /* 0x000fe2000f8e18ff */
[----:B------:R-:W-:-:S04]  /*2820*/  LOP3.LUT R2, R2, UR5, RZ, 0x3c, !PT ;  /* 0x0000000502027c12 */ /* 0x000fc8000f8e3cff */
[----:B------:R-:W-:Y:S01]  /*2830*/  SHF.L.U32 R2, R2, 0x1f, RZ ;  /* 0x0000001f02027819 */ /* 0x000fe200000006ff */
[----:B-1--4-:R-:W-:-:S07]  /*2840*/  IMAD.U32 R0, RZ, RZ, UR6 ;  /* 0x00000006ff007e24 */ /* 0x012fce000f8e00ff */
.L_x_43:
[----:B-1----:R1:W2:Y:S02]  /*2850*/  SYNCS.PHASECHK.TRANS64.TRYWAIT P0, [R0+URZ], R2 ;  /* 0x00000002000075a7 */ /* 0x0022a400080011ff */
[----:B--2---:R-:W-:Y:S05]  /*2860*/  @!P0 NANOSLEEP.SYNCS 0x989680 ;  /* 0x009896800000895d */ /* 0x004fea0003900000 */
[----:B------:R-:W2:Y:S02]  /*2870*/  @!P0 SYNCS.PHASECHK.TRANS64 P0, [R0+URZ], R2 ;  /* 0x00000002000085a7 */ /* 0x000ea400080010ff */
[----:B--2---:R-:W-:Y:S05]  /*2880*/  @P0 EXIT ;  /* 0x000000000000094d */ /* 0x004fea0003800000 */
[----:B------:R-:W-:Y:S05]  /*2890*/  BRA `(.L_x_43) ;  /* 0xfffffffc00ec7947 */ /* 0x000fea000383ffff */
.L_x_17:
[----:B------:R-:W-:-:S04]  /*28a0*/  UISETP.NE.AND UP1, UPT, UR37, URZ, UPT ;  /* 0x000000ff2500728c */ /* 0x000fc8000bf25270 */
[----:B------:R-:W-:-:S09]  /*28b0*/  UISETP.NE.OR UP1, UPT, UR8, 0x1, UP1 ;  /* 0x000000010800788c */ /* 0x000fd20008f25670 */
[----:B------:R-:W-:Y:S05]  /*28c0*/  BRA.U UP1, `(.L_x_44) ;  /* 0x0000000501487547 */ /* 0x000fea000b800000 */
[----:B------:R-:W-:Y:S01]  /*28d0*/  ISETP.NE.AND P2, PT, R2, RZ, PT ;  /* 0x000000ff0200720c */ /* 0x000fe20003f45270 */
[----:B------:R-:W-:Y:S01]  /*28e0*/  IMAD.MOV.U32 R12, RZ, RZ, 0x1 ;  /* 0x00000001ff0c7424 */ /* 0x000fe200078e00ff */
[----:B------:R-:W-:Y:S02]  /*28f0*/  CS2R R10, SRZ ;  /* 0x00000000000a7805 */ /* 0x000fe4000001ff00 */
[----:B------:R-:W-:Y:S01]  /*2900*/  CS2R R8, SRZ ;  /* 0x0000000000087805 */ /* 0x000fe2000001ff00 */
[----:B------:R-:W-:Y:S01]  /*2910*/  UMOV UR4, 0x400 ;  /* 0x0000040000047882 */ /* 0x000fe20000000000 */
[----:B------:R-:W-:Y:S01]  /*2920*/  UMOV UR6, URZ ;  /* 0x000000ff00067c82 */ /* 0x000fe20008000000 */
[----:B------:R-:W-:-:S12]  /*2930*/  ULEA UR37, UR37, UR4, 0x18 ;  /* 0x0000000425257291 */ /* 0x000fd8000f8ec0ff */
.L_x_48:
[----:B------:R-:W-:Y:S02]  /*2940*/  LEA R0, R8, UR37, 0x3 ;  /* 0x0000002508007c11 */ /* 0x000fe4000f8e18ff */
[----:B------:R-:W-:-:S03]  /*2950*/  SHF.L.U32 R4, R9, 0x1f, RZ ;  /* 0x0000001f09047819 */ /* 0x000fc600000006ff */
[----:B------:R-:W-:Y:S01]  /*2960*/  VIADD R5, R0, 0x100 ;  /* 0x0000010000057836 */ /* 0x000fe20000000000 */
[----:B------:R-:W1:Y:S02]  /*2970*/  SYNCS.PHASECHK.TRANS64.TRYWAIT P0, [R0+URZ+0xf0], R4 ;  /* 0x0000f004000075a7 */ /* 0x000e6400080011ff */
[----:B-1----:R-:W-:Y:S05]  /*2980*/  @!P0 BRA `(.L_x_45) ;  /* 0x0000005400b88947 */ /* 0x002fea0003800000 */
.L_x_145:
[----:B------:R-:W-:Y:S01]  /*2990*/  ULEA UR5, UR6, UR37, 0x3 ;  /* 0x0000002506057291 */ /* 0x000fe2000f8e18ff */
[----:B-1----:R-:W-:Y:S01]  /*29a0*/  PRMT R0, RZ, 0x654, R5 ;  /* 0x00000654ff007816 */ /* 0x002fe20000000005 */
[----:B------:R-:W-:Y:S01]  /*29b0*/  @!P2 IMAD.MOV.U32 R4, RZ, RZ, 0x10 ;  /* 0x00000010ff04a424 */ /* 0x000fe200078e00ff */
[----:B------:R-:W-:Y:S01]  /*29c0*/  SHF.L.U32 R5, R12, 0x1f, RZ ;  /* 0x0000001f0c057819 */ /* 0x000fe200000006ff */
[----:B------:R-:W-:Y:S01]  /*29d0*/  UIADD3 UR4, UPT, UPT, UR5, 0x90, URZ ;  /* 0x0000009005047890 */ /* 0x000fe2000fffe0ff */
[----:B------:R1:W-:Y:S05]  /*29e0*/  SYNCS.ARRIVE.TRANS64.RED.A1T0 RZ, [R0+URZ], RZ ;  /* 0x000000ff00ff79a7 */ /* 0x0003ea00081004ff */
[----:B------:R-:W-:Y:S01]  /*29f0*/  IMAD.U32 R6, RZ, RZ, UR4 ;  /* 0x00000004ff067e24 */ /* 0x000fe2000f8e00ff */
[----:B------:R-:W2:Y:S04]  /*2a00*/  SYNCS.PHASECHK.TRANS64.TRYWAIT P0, [UR5+0xa0], R5 ;  /* 0x0000a005ff0075a7 */ /* 0x000ea80008001105 */
[----:B------:R-:W-:Y:S01]  /*2a10*/  PRMT R6, R2, 0x654, R6 ;  /* 0x0000065402067816 */ /* 0x000fe20000000006 */
[----:B-12---:R-:W-:Y:S06]  /*2a20*/  @!P0 BRA `(.L_x_46) ;  /* 0x0000005400a48947 */ /* 0x006fec0003800000 */
.L_x_147:
[----:B------:R-:W-:Y:S01]  /*2a30*/  ULEA UR4, UR6, UR37, 0x4 ;  /* 0x0000002506047291 */ /* 0x000fe2000f8e20ff */
[----:B------:R-:W-:Y:S01]  /*2a40*/  SEL R3, R6, R3, !P2 ;  /* 0x0000000306037207 */ /* 0x000fe20005000000 */
[----:B------:R-:W-:Y:S01]  /*2a50*/  UIADD3 UR5, UPT, UPT, UR5, 0x90, URZ ;  /* 0x0000009005057890 */ /* 0x000fe2000fffe0ff */
[----:B-1----:R-:W-:Y:S01]  /*2a60*/  LEA R0, R11, UR37, 0x3 ;  /* 0x000000250b007c11 */ /* 0x002fe2000f8e18ff */
[----:B------:R-:W-:Y:S01]  /*2a70*/  UIADD3 UR4, UPT, UPT, UR4, 0x120, URZ ;  /* 0x0000012004047890 */ /* 0x000fe2000fffe0ff */
[----:B------:R1:W-:Y:S01]  /*2a80*/  @!P2 SYNCS.ARRIVE.TRANS64.RED RZ, [R3+URZ], R4 ;  /* 0x0000000403ffa9a7 */ /* 0x0003e200080004ff */
[----:B------:R-:W-:Y:S01]  /*2a90*/  UIADD3 UR6, UPT, UPT, UR6, 0x1, URZ ;  /* 0x0000000106067890 */ /* 0x000fe2000fffe0ff */
[----:B------:R-:W-:-:S03]  /*2aa0*/  VIADD R8, R8, 0x1 ;  /* 0x0000000108087836 */ /* 0x000fc60000000000 */
[----:B------:R-:W-:Y:S02]  /*2ab0*/  UISETP.NE.AND UP0, UPT, UR6, 0x2, UPT ;  /* 0x000000020600788c */ /* 0x000fe4000bf05270 */
[----:B------:R-:W-:Y:S01]  /*2ac0*/  ISETP.NE.AND P0, PT, R8, 0x2, PT ;  /* 0x000000020800780c */ /* 0x000fe20003f05270 */
[----:B------:R-:W-:Y:S06]  /*2ad0*/  UGETNEXTWORKID.BROADCAST [UR4], [UR5] ;  /* 0x00000000040073ca */ /* 0x000fec0008000100 */
[----:B------:R-:W-:Y:S02]  /*2ae0*/  USEL UR4, URZ, 0x1, UP0 ;  /* 0x00000001ff047887 */ /* 0x000fe40008000000 */
[----:B------:R-:W-:-:S04]  /*2af0*/  USEL UR6, UR6, URZ, UP0 ;  /* 0x000000ff06067287 */ /* 0x000fc80008000000 */
[----:B------:R-:W-:Y:S02]  /*2b00*/  LOP3.LUT R12, R12, UR4, RZ, 0x3c, !PT ;  /* 0x000000040c0c7c12 */ /* 0x000fe4000f8e3cff */
[----:B-1----:R-:W-:-:S04]  /*2b10*/  SHF.L.U32 R4, R10, 0x1f, RZ ;  /* 0x0000001f0a047819 */ /* 0x002fc800000006ff */
[----:B------:R-:W1:Y:S02]  /*2b20*/  SYNCS.PHASECHK.TRANS64.TRYWAIT P1, [R0+URZ+0x90], R4 ;  /* 0x00009004000075a7 */ /* 0x000e6400080211ff */
[----:B-1----:R-:W-:Y:S05]  /*2b30*/  @!P1 BRA `(.L_x_47) ;  /* 0x0000005400789947 */ /* 0x002fea0003800000 */
.L_x_148:
[C---:B-1----:R-:W-:Y:S01]  /*2b40*/  LEA R4, R11.reuse, UR37, 0x4 ;  /* 0x000000250b047c11 */ /* 0x042fe2000f8e20ff */
[----:B------:R-:W-:Y:S01]  /*2b50*/  VIADD R0, R0, 0xa0 ;  /* 0x000000a000007836 */ /* 0x000fe20000000000 */
[----:B------:R-:W-:Y:S01]  /*2b60*/  SEL R8, R8, RZ, P0 ;  /* 0x000000ff08087207 */ /* 0x000fe20000000000 */
[----:B------:R-:W-:-:S03]  /*2b70*/  VIADD R11, R11, 0x1 ;  /* 0x000000010b0b7836 */ /* 0x000fc60000000000 */
[----:B------:R-:W1:Y:S01]  /*2b80*/  LDS.128 R4, [R4+0x120] ;  /* 0x0001200004047984 */ /* 0x000e620000000c00 */
[----:B------:R-:W-:Y:S02]  /*2b90*/  PRMT R0, RZ, 0x654, R0 ;  /* 0x00000654ff007816 */ /* 0x000fe40000000000 */
[C---:B------:R-:W-:Y:S01]  /*2ba0*/  ISETP.NE.AND P1, PT, R11.reuse, 0x2, PT ;  /* 0x000000020b00780c */ /* 0x040fe20003f25270 */
[----:B------:R-:W-:Y:S01]  /*2bb0*/  @!PT LDS RZ, [RZ] ;  /* 0x00000000fffff984 */ /* 0x000fe20000000800 */
[----:B------:R-:W-:Y:S01]  /*2bc0*/  @!PT LDS RZ, [RZ] ;  /* 0x00000000fffff984 */ /* 0x000fe20000000800 */
[----:B------:R-:W-:Y:S01]  /*2bd0*/  @!PT LDS RZ, [RZ] ;  /* 0x00000000fffff984 */ /* 0x000fe20000000800 */
[----:B------:R-:W-:Y:S01]  /*2be0*/  @!PT LDS RZ, [RZ] ;  /* 0x00000000fffff984 */ /* 0x000fe20000000800 */
[----:B------:R2:W-:Y:S06]  /*2bf0*/  MEMBAR.ALL.CTA ;  /* 0x0000000000007992 */ /* 0x0005ec0000008000 */
[----:B--2---:R-:W2:Y:S01]  /*2c00*/  FENCE.VIEW.ASYNC.S ;  /* 0x00000000000073c6 */ /* 0x004ea20000000000 */
[----:B------:R-:W-:Y:S01]  /*2c10*/  SEL R11, R11, RZ, P1 ;  /* 0x000000ff0b0b7207 */ /* 0x000fe20000800000 */
[----:B--2---:R2:W-:Y:S01]  /*2c20*/  SYNCS.ARRIVE.TRANS64.RED.A1T0 RZ, [R0+URZ], RZ ;  /* 0x000000ff00ff79a7 */ /* 0x0045e200081004ff */
[----:B-1----:R-:W-:-:S02]  /*2c30*/  LOP3.LUT P3, RZ, R6, 0x1, RZ, 0xc0, !PT ;  /* 0x0000000106ff7812 */ /* 0x002fc4000786c0ff */
[----:B------:R-:W-:-:S04]  /*2c40*/  SEL R4, RZ, 0x1, P1 ;  /* 0x00000001ff047807 */ /* 0x000fc80000800000 */
[----:B------:R-:W-:Y:S02]  /*2c50*/  LOP3.LUT R10, R10, R4, RZ, 0x3c, !PT ;  /* 0x000000040a0a7212 */ /* 0x000fe400078e3cff */
[----:B--2---:R-:W-:-:S04]  /*2c60*/  SEL R0, RZ, 0x1, P0 ;  /* 0x00000001ff007807 */ /* 0x004fc80000000000 */
[----:B------:R-:W-:Y:S01]  /*2c70*/  LOP3.LUT R9, R9, R0, RZ, 0x3c, !PT ;  /* 0x0000000009097212 */ /* 0x000fe200078e3cff */
[----:B------:R-:W-:Y:S06]  /*2c80*/  @P3 BRA `(.L_x_48) ;  /* 0xfffffffc002c3947 */ /* 0x000fec000383ffff */
[----:B------:R-:W-:Y:S01]  /*2c90*/  ULEA UR5, UR6, UR37, 0x3 ;  /* 0x0000002506057291 */ /* 0x000fe2000f8e18ff */
[----:B------:R-:W-:-:S08]  /*2ca0*/  SHF.L.U32 R2, R12, 0x1f, RZ ;  /* 0x0000001f0c027819 */ /* 0x000fd000000006ff */
[----:B------:R-:W1:Y:S02]  /*2cb0*/  SYNCS.PHASECHK.TRANS64 P0, [UR5+0xa0], R2 ;  /* 0x0000a002ff0075a7 */ /* 0x000e640008001005 */
[----:B-1----:R-:W-:Y:S05]  /*2cc0*/  @P0 BRA `(.L_x_49) ;  /* 0x0000000000080947 */ /* 0x002fea0003800000 */
[----:B------:R-:W1:Y:S02]  /*2cd0*/  SYNCS.PHASECHK.TRANS64.TRYWAIT P0, [UR5+0xa0], R2 ;  /* 0x0000a002ff0075a7 */ /* 0x000e640008001105 */
[----:B-1----:R-:W-:Y:S05]  /*2ce0*/  @!P0 BRA `(.L_x_50) ;  /* 0x0000005400208947 */ /* 0x002fea0003800000 */
.L_x_49:
[----:B------:R-:W-:-:S04]  /*2cf0*/  UIADD3 UR4, UPT, UPT, UR6, 0x1, URZ ;  /* 0x0000000106047890 */ /* 0x000fc8000fffe0ff */
[----:B------:R-:W-:-:S04]  /*2d00*/  UISETP.NE.AND UP0, UPT, UR4, 0x2, UPT ;  /* 0x000000020400788c */ /* 0x000fc8000bf05270 */
[----:B------:R-:W-:Y:S02]  /*2d10*/  USEL UR7, URZ, 0x1, UP0 ;  /* 0x00000001ff077887 */ /* 0x000fe40008000000 */
[----:B------:R-:W-:-:S04]  /*2d20*/  USEL UR4, UR4, URZ, UP0 ;  /* 0x000000ff04047287 */ /* 0x000fc80008000000 */
[----:B------:R-:W-:Y:S01]  /*2d30*/  ULEA UR4, UR4, UR37, 0x3 ;  /* 0x0000002504047291 */ /* 0x000fe2000f8e18ff */
[----:B-1----:R-:W-:-:S04]  /*2d40*/  LOP3.LUT R2, R12, UR7, RZ, 0x3c, !PT ;  /* 0x000000070c027c12 */ /* 0x002fc8000f8e3cff */
[----:B------:R-:W-:-:S04]  /*2d50*/  SHF.L.U32 R0, R2, 0x1f, RZ ;  /* 0x0000001f02007819 */ /* 0x000fc800000006ff */
[----:B------:R-:W1:Y:S02]  /*2d60*/  SYNCS.PHASECHK.TRANS64 P0, [UR4+0xa0], R0 ;  /* 0x0000a000ff0075a7 */ /* 0x000e640008001004 */
[----:B-1----:R-:W-:Y:S05]  /*2d70*/  @P0 EXIT ;  /* 0x000000000000094d */ /* 0x002fea0003800000 */
[----:B------:R-:W-:Y:S02]  /*2d80*/  SHF.L.U32 R2, R2, 0x1f, RZ ;  /* 0x0000001f02027819 */ /* 0x000fe400000006ff */
[----:B------:R-:W-:-:S07]  /*2d90*/  MOV R0, UR4 ;  /* 0x0000000400007c02 */ /* 0x000fce0008000f00 */
.L_x_51:
[----:B-1----:R1:W2:Y:S02]  /*2da0*/  SYNCS.PHASECHK.TRANS64.TRYWAIT P0, [R0+URZ+0xa0], R2 ;  /* 0x0000a002000075a7 */ /* 0x0022a400080011ff */
[----:B--2---:R-:W-:Y:S05]  /*2db0*/  @!P0 NANOSLEEP.SYNCS 0x989680 ;  /* 0x009896800000895d */ /* 0x004fea0003900000 */
[----:B------:R-:W2:Y:S02]  /*2dc0*/  @!P0 SYNCS.PHASECHK.TRANS64 P0, [R0+URZ+0xa0], R2 ;  /* 0x0000a002000085a7 */ /* 0x000ea400080010ff */
[----:B--2---:R-:W-:Y:S05]  /*2dd0*/  @P0 EXIT ;  /* 0x000000000000094d */ /* 0x004fea0003800000 */
[----:B------:R-:W-:Y:S05]  /*2de0*/  BRA `(.L_x_51) ;  /* 0xfffffffc00ec7947 */ /* 0x000fea000383ffff */
.L_x_44:
[----:B------:R-:W-:-:S09]  /*2df0*/  UISETP.NE.AND UP1, UPT, UR8, URZ, UPT ;  /* 0x000000ff0800728c */ /* 0x000fd2000bf25270 */
[----:B------:R-:W-:Y:S05]  /*2e00*/  BRA.U UP1, `(.L_x_52) ;  /* 0x0000001101247547 */ /* 0x000fea000b800000 */
[----:B------:R-:W-:Y:S01]  /*2e10*/  UMOV UR4, 0x40 ;  /* 0x0000004000047882 */ /* 0x000fe20000000000 */
[----:B------:R-:W-:Y:S01]  /*2e20*/  NOP ;  /* 0x0000000000007918 */ /* 0x000fe20000000000 */
[----:B------:R-:W-:Y:S01]  /*2e30*/  ULEA UR4, UR37, UR4, 0x18 ;  /* 0x0000000425047291 */ /* 0x000fe2000f8ec0ff */
[----:B------:R-:W-:Y:S02]  /*2e40*/  UMOV UR5, 0x400 ;  /* 0x0000040000057882 */ /* 0x000fe40000000000 */
[----:B------:R-:W-:-:S06]  /*2e50*/  ULEA UR37, UR37, UR5, 0x18 ;  /* 0x0000000525257291 */ /* 0x000fcc000f8ec0ff */
[----:B------:R-:W1:Y:S02]  /*2e60*/  LDS.U8 R0, [UR4+0x1c] ;  /* 0x00001c04ff007984 */ /* 0x000e640008000000 */
[----:B-1----:R-:W-:-:S13]  /*2e70*/  ISETP.NE.AND P0, PT, R0, RZ, PT ;  /* 0x000000ff0000720c */ /* 0x002fda0003f05270 */
[----:B------:R-:W-:Y:S05]  /*2e80*/  @P0 BRA `(.L_x_53) ;  /* 0x0000000000580947 */ /* 0x000fea0003800000 */
[----:B------:R-:W-:-:S13]  /*2e90*/  ELECT P0, URZ, PT ;  /* 0x0000000000ff782f */ /* 0x000fda0003800000 */
[----:B------:R-:W-:Y:S05]  /*2ea0*/  @!P0 BRA `(.L_x_54) ;  /* 0x0000000000608947 */ /* 0x000fea0003800000 */
[----:B------:R-:W-:Y:S01]  /*2eb0*/  UMOV UR5, 0x10 ;  /* 0x0000001000057882 */ /* 0x000fe20000000000 */
[----:B------:R-:W-:Y:S01]  /*2ec0*/  HFMA2 R0, -RZ, RZ, 0, 5.9604644775390625e-08 ;  /* 0x00000001ff007431 */ /* 0x000fe200000001ff */
[----:B------:R-:W-:-:S03]  /*2ed0*/  MOV R2, 0xffff ;  /* 0x0000ffff00027802 */ /* 0x000fc60000000f00 */
[----:B------:R-:W-:Y:S04]  /*2ee0*/  DEPBAR.LE SB1, 0x36 ;  /* 0x00009d800000791a */ /* 0x000fe80000000000 */
[----:B------:R-:W1:Y:S02]  /*2ef0*/  UTCATOMSWS.FIND_AND_SET.ALIGN UP0, UR5, UR5 ;  /* 0x00000005000575e3 */ /* 0x000e640008000800 */
[----:B-1----:R-:W-:Y:S01]  /*2f00*/  MOV R3, UR5 ;  /* 0x0000000500037c02 */ /* 0x002fe20008000f00 */
[----:B------:R-:W-:Y:S06]  /*2f10*/  BRA.U UP0, `(.L_x_55) ;  /* 0x0000000100187547 */ /* 0x000fec000b800000 */
.L_x_56:
[----:B------:R-:W-:Y:S05]  /*2f20*/  NANOSLEEP 0x64 ;  /* 0x000000640000795d */ /* 0x000fea0003800000 */
[----:B------:R-:W-:-:S05]  /*2f30*/  UMOV UR5, 0x10 ;  /* 0x0000001000057882 */ /* 0x000fca0000000000 */
[----:B------:R-:W-:Y:S04]  /*2f40*/  DEPBAR.LE SB1, 0x36 ;  /* 0x00009d800000791a */ /* 0x000fe80000000000 */
[----:B------:R-:W1:Y:S02]  /*2f50*/  UTCATOMSWS.FIND_AND_SET.ALIGN UP0, UR5, UR5 ;  /* 0x00000005000575e3 */ /* 0x000e640008000800 */
[----:B-1----:R-:W-:Y:S01]  /*2f60*/  MOV R3, UR5 ;  /* 0x0000000500037c02 */ /* 0x002fe20008000f00 */
[----:B------:R-:W-:Y:S05]  /*2f70*/  BRA.U !UP0, `(.L_x_56) ;  /* 0xfffffffd08e87547 */ /* 0x000fea000b83ffff */
.L_x_55:
[-C--:B------:R-:W-:Y:S02]  /*2f80*/  SHF.L.U32 R2, R2, R3.reuse, RZ ;  /* 0x0000000302027219 */ /* 0x080fe400000006ff */
[----:B------:R-:W-:Y:S01]  /*2f90*/  SHF.L.U32 R0, R0, R3, RZ ;  /* 0x0000000300007219 */ /* 0x000fe200000006ff */
[----:B------:R-:W-:Y:S02]  /*2fa0*/  IMAD.SHL.U32 R3, R3, 0x20, RZ ;  /* 0x0000002003037824 */ /* 0x000fe400078e00ff */
[----:B------:R1:W-:Y:S04]  /*2fb0*/  ATOMS.OR RZ, [UR4+0x14], R2 ;  /* 0x00001402ffff798c */ /* 0x0003e8000b000004 */
[----:B------:R1:W-:Y:S04]  /*2fc0*/  ATOMS.OR RZ, [UR4+0x18], R0 ;  /* 0x00001800ffff798c */ /* 0x0003e8000b000004 */
[----:B------:R1:W-:Y:S01]  /*2fd0*/  STS [UR37+0x140], R3 ;  /* 0x00014003ff007988 */ /* 0x0003e20008000825 */
[----:B------:R-:W-:Y:S05]  /*2fe0*/  BRA `(.L_x_54) ;  /* 0x0000000000107947 */ /* 0x000fea0003800000 */
.L_x_53:
[----:B------:R-:W-:Y:S02]  /*2ff0*/  MOV R0, 0xffffffff ;  /* 0xffffffff00007802 */ /* 0x000fe40000000f00 */
[----:B------:R-:W-:-:S03]  /*3000*/  MOV R2, 0x3030 ;  /* 0x0000303000027802 */ /* 0x000fc60000000f00 */
[----:B------:R1:W-:Y:S04]  /*3010*/  STS [UR37+0x140], R0 ;  /* 0x00014000ff007988 */ /* 0x0003e80008000825 */
[----:B-1-3-5:R-:W-:Y:S05]  /*3020*/  CALL.REL.NOINC `($__internal_1_$__cuda_sm10x_tcgen05_guardrail_trap_phase_invalid_during_alloc) ;  /* 0x0000005800687944 */ /* 0x02afea0003c00000 */
.L_x_54:
[----:B------:R-:W-:Y:S05]  /*3030*/  WARPSYNC.ALL ;  /* 0x0000000000007948 */ /* 0x000fea0003800000 */
[----:B------:R-:W2:Y:S01]  /*3040*/  S2UR UR5, SR_CgaCtaId ;  /* 0x00000000000579c3 */ /* 0x000ea20000008800 */
[----:B------:R-:W-:Y:S01]  /*3050*/  UMOV UR4, 0x400 ;  /* 0x0000040000047882 */ /* 0x000fe20000000000 */
[----:B------:R-:W-:-:S06]  /*3060*/  NOP ;  /* 0x0000000000007918 */ /* 0x000fcc0000000000 */
[----:B------:R-:W-:Y:S06]  /*3070*/  BAR.ARV 0x6, 0xa0 ;  /* 0x0182800000007b1d */ /* 0x000fec0000002000 */
[----:B------:R-:W4:Y:S01]  /*3080*/  LDCU UR7, c[0x0][0x38c] ;  /* 0x00007180ff0777ac */ /* 0x000f220008000800 */
[----:B------:R-:W-:Y:S01]  /*3090*/  IMAD.MOV.U32 R11, RZ, RZ, 0x1 ;  /* 0x00000001ff0b7424 */ /* 0x000fe200078e00ff */
[----:B------:R-:W-:Y:S01]  /*30a0*/  CS2R R8, SRZ ;  /* 0x0000000000087805 */ /* 0x000fe2000001ff00 */
[----:B------:R-:W-:Y:S01]  /*30b0*/  IMAD.MOV.U32 R10, RZ, RZ, RZ ;  /* 0x000000ffff0a7224 */ /* 0x000fe200078e00ff */
[----:B------:R-:W3:Y:S01]  /*30c0*/  LDCU UR6, c[0x0][0x38c] ;  /* 0x00007180ff0677ac */ /* 0x000ee20008000800 */
[----:B------:R-:W-:Y:S01]  /*30d0*/  UMOV UR15, URZ ;  /* 0x000000ff000f7c82 */ /* 0x000fe20008000000 */
[----:B------:R-:W-:Y:S01]  /*30e0*/  UMOV UR14, URZ ;  /* 0x000000ff000e7c82 */ /* 0x000fe20008000000 */
[----:B--2---:R-:W-:Y:S01]  /*30f0*/  ULEA UR5, UR5, UR4, 0x18 ;  /* 0x0000000405057291 */ /* 0x004fe2000f8ec0ff */
[----:B------:R-:W-:Y:S01]  /*3100*/  UMOV UR32, 0x0 ;  /* 0x0000000000207882 */ /* 0x000fe20000000000 */
[----:B------:R-:W-:-:S02]  /*3110*/  UMOV UR33, 0x8118910 ;  /* 0x0811891000217882 */ /* 0x000fc40000000000 */
[----:B------:R-:W-:Y:S02]  /*3120*/  UIADD3 UR9, UPT, UPT, UR5, 0x8400, URZ ;  /* 0x0000840005097890 */ /* 0x000fe4000fffe0ff */
[----:B------:R-:W-:Y:S02]  /*3130*/  UIADD3 UR10, UPT, UPT, UR5, 0x28400, URZ ;  /* 0x00028400050a7890 */ /* 0x000fe4000fffe0ff */
[----:B----4-:R-:W-:Y:S01]  /*3140*/  UIADD3 UR7, UPT, UPT, UR7, 0x3f, URZ ;  /* 0x0000003f07077890 */ /* 0x010fe2000fffe0ff */
[----:B-1----:R-:W1:Y:S01]  /*3150*/  LDS R0, [UR5+0x140] ;  /* 0x00014005ff007984 */ /* 0x002e620008000800 */
[----:B------:R-:W-:Y:S02]  /*3160*/  USHF.R.U32.HI UR9, URZ, 0x4, UR9 ;  /* 0x00000004ff097899 */ /* 0x000fe40008011609 */
[----:B------:R-:W-:Y:S02]  /*3170*/  USHF.R.S32.HI UR4, URZ, 0x1f, UR7 ;  /* 0x0000001fff047899 */ /* 0x000fe40008011407 */
[----:B------:R-:W-:-:S02]  /*3180*/  USHF.R.U32.HI UR10, URZ, 0x4, UR10 ;  /* 0x00000004ff0a7899 */ /* 0x000fc4000801160a */
[----:B------:R-:W-:Y:S02]  /*3190*/  ULEA.HI UR4, UR4, UR7, URZ, 0x6 ;  /* 0x0000000704047291 */ /* 0x000fe4000f8f30ff */
[----:B------:R-:W-:Y:S02]  /*31a0*/  ULOP3.LUT UR9, UR9, 0x3fff, URZ, 0xc0, !UPT ;  /* 0x00003fff09097892 */ /* 0x000fe4000f8ec0ff */
[----:B------:R-:W-:Y:S02]  /*31b0*/  USHF.R.S32.HI UR4, URZ, 0x6, UR4 ;  /* 0x00000006ff047899 */ /* 0x000fe40008011404 */
[----:B------:R-:W-:Y:S02]  /*31c0*/  ULOP3.LUT UR10, UR10, 0x3fff, URZ, 0xc0, !UPT ;  /* 0x00003fff0a0a7892 */ /* 0x000fe4000f8ec0ff */
[----:B------:R-:W-:Y:S01]  /*31d0*/  UISETP.LT.AND UP0, UPT, UR4, 0x1, UPT ;  /* 0x000000010400788c */ /* 0x000fe2000bf01270 */
[----:B------:R-:W-:Y:S01]  /*31e0*/  UMOV UR30, 0x0 ;  /* 0x00000000001e7882 */ /* 0x000fe20000000000 */
[----:B------:R-:W-:-:S02]  /*31f0*/  UMOV UR31, 0x8118910 ;  /* 0x08118910001f7882 */ /* 0x000fc40000000000 */
[----:B------:R-:W-:Y:S01]  /*3200*/  USEL UR8, UR4, 0x1, !UP0 ;  /* 0x0000000104087887 */ /* 0x000fe2000c000000 */
[----:B------:R-:W-:Y:S01]  /*3210*/  UMOV UR28, 0x0 ;  /* 0x00000000001c7882 */ /* 0x000fe20000000000 */
[----:B------:R-:W-:Y:S01]  /*3220*/  UMOV UR29, 0x8118910 ;  /* 0x08118910001d7882 */ /* 0x000fe20000000000 */
[----:B------:R-:W-:Y:S01]  /*3230*/  UMOV UR26, 0x0 ;  /* 0x00000000001a7882 */ /* 0x000fe20000000000 */
[----:B------:R-:W-:Y:S01]  /*3240*/  UMOV UR27, 0x8118910 ;  /* 0x08118910001b7882 */ /* 0x000fe20000000000 */
[----:B------:R-:W-:Y:S01]  /*3250*/  UMOV UR24, 0x0 ;  /* 0x0000000000187882 */ /* 0x000fe20000000000 */
[----:B------:R-:W-:Y:S01]  /*3260*/  UMOV UR25, 0x8118910 ;  /* 0x0811891000197882 */ /* 0x000fe20000000000 */
[----:B------:R-:W-:Y:S01]  /*3270*/  UMOV UR22, 0x0 ;  /* 0x0000000000167882 */ /* 0x000fe20000000000 */
[----:B------:R-:W-:Y:S01]  /*3280*/  UMOV UR23, 0x8118910 ;  /* 0x0811891000177882 */ /* 0x000fe20000000000 */
[----:B------:R-:W-:Y:S02]  /*3290*/  ULOP3.LUT UR9, UR9, 0x2000000, URZ, 0xfc, !UPT ;  /* 0x0200000009097892 */ /* 0x000fe4000f8efcff */
[----:B------:R-:W-:-:S02]  /*32a0*/  ULOP3.LUT UR10, UR10, 0x2000000, URZ, 0xfc, !UPT ;  /* 0x020000000a0a7892 */ /* 0x000fc4000f8efcff */
[----:B------:R-:W-:Y:S02]  /*32b0*/  UIADD3 UR8, UPT, UPT, -UR8, URZ, URZ ;  /* 0x000000ff08087290 */ /* 0x000fe4000fffe1ff */
[----:B---3--:R-:W-:Y:S01]  /*32c0*/  UISETP.GE.AND UP3, UPT, UR6, 0x1, UPT ;  /* 0x000000010600788c */ /* 0x008fe2000bf66270 */
[----:B------:R-:W-:Y:S01]  /*32d0*/  UMOV UR20, 0x0 ;  /* 0x0000000000147882 */ /* 0x000fe20000000000 */
[----:B------:R-:W-:Y:S01]  /*32e0*/  UMOV UR21, 0x8118910 ;  /* 0x0811891000157882 */ /* 0x000fe20000000000 */
[----:B------:R-:W-:Y:S01]  /*32f0*/  UMOV UR18, 0x0 ;  /* 0x0000000000127882 */ /* 0x000fe20000000000 */
[----:B-1----:R-:W-:Y:S01]  /*3300*/  R2UR UR16, R0 ;  /* 0x00000000001072ca */ /* 0x002fe200000e0000 */
[----:B------:R-:W-:-:S14]  /*3310*/  UMOV UR19, 0x8118910 ;  /* 0x0811891000137882 */ /* 0x000fdc0000000000 */
.L_x_63:
[----:B------:R-:W-:Y:S02]  /*3320*/  LEA R0, R10, UR5, 0x3 ;  /* 0x000000050a007c11 */ /* 0x000fe4000f8e18ff */
[----:B------:R-:W-:Y:S02]  /*3330*/  SHF.L.U32 R2, R9, 0x1f, RZ ;  /* 0x0000001f09027819 */ /* 0x000fe400000006ff */
[----:B------:R-:W-:Y:S01]  /*3340*/  PLOP3.LUT P0, PT, PT, PT, UP3, 0x80, 0x8 ;  /* 0x000000000008781c */ /* 0x000fe20003f0f038 */
[----:B------:R-:W-:Y:S01]  /*3350*/  VIADD R3, R0, 0xa0 ;  /* 0x000000a000037836 */ /* 0x000fe20000000000 */
[----:B-1----:R-:W1:Y:S02]  /*3360*/  SYNCS.PHASECHK.TRANS64.TRYWAIT P1, [R0+URZ+0x90], R2 ;  /* 0x00009002000075a7 */ /* 0x002e6400080211ff */
[----:B-1-3--:R-:W-:Y:S09]  /*3370*/  @!P1 BRA `(.L_x_57) ;  /* 0x0000004c00949947 */ /* 0x00aff20003800000 */
.L_x_150:
[----:B------:R-:W-:Y:S01]  /*3380*/  LEA R4, R10, UR5, 0x4 ;  /* 0x000000050a047c11 */ /* 0x000fe2000f8e20ff */
[----:B------:R-:W-:Y:S01]  /*3390*/  @UP3 ULEA UR7, UR14, UR5, 0x3 ;  /* 0x000000050e073291 */ /* 0x000fe2000f8e18ff */
[----:B------:R-:W-:Y:S01]  /*33a0*/  PLOP3.LUT P2, PT, PT, PT, PT, 0x80, 0x8 ;  /* 0x000000000008781c */ /* 0x000fe20003f4f070 */
[----:B------:R-:W-:Y:S01]  /*33b0*/  ULEA UR6, UR15, UR5, 0x3 ;  /* 0x000000050f067291 */ /* 0x000fe2000f8e18ff */
[----:B------:R-:W-:Y:S02]  /*33c0*/  PRMT R3, RZ, 0x654, R3 ;  /* 0x00000654ff037816 */ /* 0x000fe40000000003 */
[----:B------:R-:W2:Y:S01]  /*33d0*/  LDS.128 R4, [R4+0x120] ;  /* 0x0001200004047984 */ /* 0x000ea20000000c00 */
[----:B-1----:R-:W-:Y:S02]  /*33e0*/  @P0 SHF.L.U32 R2, R8, 0x1f, RZ ;  /* 0x0000001f08020819 */ /* 0x002fe400000006ff */
[----:B------:R-:W-:Y:S01]  /*33f0*/  SHF.L.U32 R0, R11, 0x1f, RZ ;  /* 0x0000001f0b007819 */ /* 0x000fe200000006ff */
[----:B------:R-:W-:Y:S01]  /*3400*/  @!PT LDS RZ, [RZ] ;  /* 0x00000000fffff984 */ /* 0x000fe20000000800 */
[----:B------:R-:W-:Y:S01]  /*3410*/  @!PT LDS RZ, [RZ] ;  /* 0x00000000fffff984 */ /* 0x000fe20000000800 */
[----:B------:R-:W-:Y:S01]  /*3420*/  @!PT LDS RZ, [RZ] ;  /* 0x00000000fffff984 */ /* 0x000fe20000000800 */
[----:B------:R-:W-:Y:S01]  /*3430*/  @!PT LDS RZ, [RZ] ;  /* 0x00000000fffff984 */ /* 0x000fe20000000800 */
[----:B------:R1:W-:Y:S06]  /*3440*/  MEMBAR.ALL.CTA ;  /* 0x0000000000007992 */ /* 0x0003ec0000008000 */
[----:B-1----:R-:W1:Y:S02]  /*3450*/  FENCE.VIEW.ASYNC.S ;  /* 0x00000000000073c6 */ /* 0x002e640000000000 */
[----:B-1----:R1:W-:Y:S01]  /*3460*/  SYNCS.ARRIVE.TRANS64.RED.A1T0 RZ, [R3+URZ], RZ ;  /* 0x000000ff03ff79a7 */ /* 0x0023e200081004ff */
[----:B------:R1:W3:Y:S01]  /*3470*/  @P0 SYNCS.PHASECHK.TRANS64.TRYWAIT P2, [UR7], R2 ;  /* 0x00000002ff0005a7 */ /* 0x0002e20008041107 */
[----:B------:R-:W-:Y:S01]  /*3480*/  ULEA UR7, UR15, UR16, 0x6 ;  /* 0x000000100f077291 */ /* 0x000fe2000f8e30ff */
[----:B--2---:R-:W-:Y:S01]  /*3490*/  LOP3.LUT P1, RZ, R6, 0x1, RZ, 0xc0, !PT ;  /* 0x0000000106ff7812 */ /* 0x004fe2000782c0ff */
[----:B------:R-:W2:Y:S02]  /*34a0*/  SYNCS.PHASECHK.TRANS64.TRYWAIT P0, [UR6+0xd0], R0 ;  /* 0x0000d000ff0075a7 */ /* 0x000ea40008001106 */
[----:B-123--:R-:W-:Y:S10]  /*34b0*/  @!P0 BRA `(.L_x_58) ;  /* 0x0000004c00588947 */ /* 0x00eff40003800000 */
.L_x_152:
[----:B------:R-:W-:Y:S01]  /*34c0*/  IADD3 R10, PT, PT, R10, 0x1, RZ ;  /* 0x000000010a0a7810 */ /* 0x000fe20007ffe0ff */
[----:B------:R-:W-:Y:S06]  /*34d0*/  BRA.U !UP3, `(.L_x_59) ;  /* 0x000000050b107547 */ /* 0x000fec000b800000 */
[----:B------:R-:W-:Y:S01]  /*34e0*/  UPLOP3.LUT UP4, UPT, UPT, UPT, UPT, 0x40, 0x4 ;  /* 0x000000000004789c */ /* 0x000fe20003f8e870 */
[----:B------:R-:W-:Y:S01]  /*34f0*/  UMOV UR13, UR8 ;  /* 0x00000008000d7c82 */ /* 0x000fe20008000000 */
[----:B------:R-:W-:Y:S01]  /*3500*/  UMOV UR12, UR4 ;  /* 0x00000004000c7c82 */ /* 0x000fe20008000000 */
[----:B------:R-:W-:-:S08]  /*3510*/  UMOV UR17, UR14 ;  /* 0x0000000e00117c82 */ /* 0x000fd00008000000 */
.L_x_62:
[----:B------:R-:W-:Y:S02]  /*3520*/  UIADD3 UR13, UPT, UPT, UR13, 0x1, URZ ;  /* 0x000000010d0d7890 */ /* 0x000fe4000fffe0ff */
[----:B--2---:R-:W-:Y:S02]  /*3530*/  ULEA UR11, UR17, UR5, 0x3 ;  /* 0x00000005110b7291 */ /* 0x004fe4000f8e18ff */
[----:B------:R-:W-:Y:S01]  /*3540*/  UISETP.NE.AND UP0, UPT, UR13, URZ, UPT ;  /* 0x000000ff0d00728c */ /* 0x000fe2000bf05270 */
[----:B---3--:R-:W-:Y:S10]  /*3550*/  @P2 BRA `(.L_x_60) ;  /* 0x00000000000c2947 */ /* 0x008ff40003800000 */
[----:B-1----:R-:W-:Y:S04]  /*3560*/  SHF.L.U32 R2, R8, 0x1f, RZ ;  /* 0x0000001f08027819 */ /* 0x002fe800000006ff */
[----:B------:R-:W1:Y:S02]  /*3570*/  SYNCS.PHASECHK.TRANS64.TRYWAIT P0, [UR11], R2 ;  /* 0x00000002ff0075a7 */ /* 0x000e64000800110b */
[----:B-1----:R-:W-:Y:S05]  /*3580*/  @!P0 BRA `(.L_x_61) ;  /* 0x0000004c003c8947 */ /* 0x002fea0003800000 */
.L_x_60:
[----:B------:R-:W-:Y:S01]  /*3590*/  UISETP.NE.AND UP1, UPT, UR12, 0x1, UPT ;  /* 0x000000010c00788c */ /* 0x000fe2000bf25270 */
[----:B------:R-:W-:Y:S01]  /*35a0*/  PLOP3.LUT P2, PT, PT, PT, PT, 0x80, 0x8 ;  /* 0x000000000008781c */ /* 0x000fe20003f4f070 */
[----:B------:R-:W-:Y:S02]  /*35b0*/  UIADD3 UR14, UPT, UPT, UR17, 0x1, URZ ;  /* 0x00000001110e7890 */ /* 0x000fe4000fffe0ff */
[----:B------:R-:W-:Y:S02]  /*35c0*/  ULEA UR64, UR17, UR10, 0xa ;  /* 0x0000000a11407291 */ /* 0x000fe4000f8e50ff */
[----:B------:R-:W-:Y:S01]  /*35d0*/  UISETP.NE.AND UP2, UPT, UR14, 0x4, UPT ;  /* 0x000000040e00788c */ /* 0x000fe2000bf45270 */
[----:B------:R-:W-:Y:S01]  /*35e0*/  PLOP3.LUT P0, PT, PT, PT, UP1, 0x80, 0x8 ;  /* 0x000000000008781c */ /* 0x000fe20003f0f018 */
[----:B------:R-:W-:Y:S02]  /*35f0*/  ULEA UR62, UR17, UR9, 0xb ;  /* 0x00000009113e7291 */ /* 0x000fe4000f8e58ff */
[----:B------:R-:W-:Y:S02]  /*3600*/  USEL UR35, URZ, 0x1, UP2 ;  /* 0x00000001ff237887 */ /* 0x000fe40009000000 */
[----:B------:R-:W-:Y:S02]  /*3610*/  USEL UR14, UR14, URZ, UP2 ;  /* 0x000000ff0e0e7287 */ /* 0x000fe40009000000 */
[----:B------:R-:W-:Y:S02]  /*3620*/  UIADD3 UR60, UPT, UPT, UR64, 0x40, URZ ;  /* 0x00000040403c7890 */ /* 0x000fe4000fffe0ff */
[----:B------:R-:W-:Y:S01]  /*3630*/  @UP1 ULEA UR34, UR14, UR5, 0x3 ;  /* 0x000000050e221291 */ /* 0x000fe2000f8e18ff */
[----:B------:R-:W-:Y:S01]  /*3640*/  LOP3.LUT R8, R8, UR35, RZ, 0x3c, !PT ;  /* 0x0000002308087c12 */ /* 0x000fe2000f8e3cff */
[----:B------:R-:W-:Y:S02]  /*3650*/  UIADD3 UR58, UPT, UPT, UR62, 0x40, URZ ;  /* 0x000000403e3a7890 */ /* 0x000fe4000fffe0ff */
[----:B------:R-:W-:Y:S01]  /*3660*/  UIADD3 UR56, UPT, UPT, UR64, 0x80, URZ ;  /* 0x0000008040387890 */ /* 0x000fe2000fffe0ff */
[----:B-1----:R-:W-:Y:S01]  /*3670*/  @P0 SHF.L.U32 R0, R8, 0x1f, RZ ;  /* 0x0000001f08000819 */ /* 0x002fe200000006ff */
[----:B------:R-:W-:Y:S02]  /*3680*/  UIADD3 UR54, UPT, UPT, UR62, 0x80, URZ ;  /* 0x000000803e367890 */ /* 0x000fe4000fffe0ff */
[----:B------:R-:W-:Y:S01]  /*3690*/  UIADD3 UR52, UPT, UPT, UR64, 0xc0, URZ ;  /* 0x000000c040347890 */ /* 0x000fe2000fffe0ff */
[----:B------:R2:W3:Y:S01]  /*36a0*/  @P0 SYNCS.PHASECHK.TRANS64.TRYWAIT P2, [UR34], R0 ;  /* 0x00000000ff0005a7 */ /* 0x0004e20008041122 */
[----:B------:R-:W-:Y:S02]  /*36b0*/  UIADD3 UR50, UPT, UPT, UR62, 0xc0, URZ ;  /* 0x000000c03e327890 */ /* 0x000fe4000fffe0ff */
        /* <DEDUP_REMOVED lines=9> */
[----:B------:R-:W-:Y:S01]  /*3750*/  UIADD3 UR12, UPT, UPT, UR12, -0x1, URZ ;  /* 0xffffffff0c0c7890 */ /* 0x000fe2000fffe0ff */
[----:B------:R-:W-:Y:S01]  /*3760*/  UMOV UR65, 0x20004020 ;  /* 0x2000402000417882 */ /* 0x000fe20000000000 */
[----:B------:R-:W-:Y:S01]  /*3770*/  UMOV UR63, 0x20004020 ;  /* 0x20004020003f7882 */ /* 0x000fe20000000000 */
[----:B------:R-:W-:Y:S01]  /*3780*/  UMOV UR61, 0x20004020 ;  /* 0x20004020003d7882 */ /* 0x000fe20000000000 */
[----:B------:R2:W-:Y:S01]  /*3790*/  UTCHMMA gdesc[UR62], gdesc[UR64], tmem[UR7], tmem[UR32], idesc[UR33], UP4 ;  /* 0x00ff20403e0075ea */ /* 0x0005e2000a000007 */
[----:B------:R-:W-:Y:S01]  /*37a0*/  UPLOP3.LUT UP4, UPT, UPT, UPT, UPT, 0x80, 0x8 ;  /* 0x000000000008789c */ /* 0x000fe20003f8f070 */
[----:B------:R-:W-:Y:S01]  /*37b0*/  UMOV UR59, 0x20004020 ;  /* 0x20004020003b7882 */ /* 0x000fe20000000000 */
[----:B------:R-:W-:Y:S01]  /*37c0*/  UMOV UR57, 0x20004020 ;  /* 0x2000402000397882 */ /* 0x000fe20000000000 */
[----:B------:R2:W-:Y:S01]  /*37d0*/  UTCHMMA gdesc[UR58], gdesc[UR60], tmem[UR7], tmem[UR30], idesc[UR31], UPT ;  /* 0x00ff1e3c3a0075ea */ /* 0x0005e2000b800007 */
        /* <DEDUP_REMOVED lines=14> */
[----:B------:R-:W-:Y:S01]  /*38c0*/  UMOV UR35, 0x20004020 ;  /* 0x2000402000237882 */ /* 0x000fe20000000000 */
[----:B------:R2:W-:Y:S01]  /*38d0*/  UTCHMMA gdesc[UR38], gdesc[UR40], tmem[UR7], tmem[UR20], idesc[UR21], UPT ;  /* 0x00ff1428260075ea */ /* 0x0005e2000b800007 */
[----:B------:R2:W-:Y:S01]  /*38e0*/  UTCHMMA gdesc[UR34], gdesc[UR36], tmem[UR7], tmem[UR18], idesc[UR19], UPT ;  /* 0x00ff1224220075ea */ /* 0x0005e2000b800007 */
[----:B------:R2:W-:Y:S01]  /*38f0*/  UTCBAR [UR11], URZ ;  /* 0x000000ff0b0073e9 */ /* 0x0005e200080000ff */
[----:B------:R-:W-:Y:S01]  /*3900*/  UMOV UR17, UR14 ;  /* 0x0000000e00117c82 */ /* 0x000fe20008000000 */
[----:B------:R-:W-:Y:S05]  /*3910*/  BRA.U UP0, `(.L_x_62) ;  /* 0xfffffffd00007547 */ /* 0x000fea000b83ffff */
.L_x_59:
[----:B------:R-:W-:Y:S01]  /*3920*/  UIADD3 UR15, UPT, UPT, UR15, 0x1, URZ ;  /* 0x000000010f0f7890 */ /* 0x000fe2000fffe0ff */
[C---:B------:R-:W-:Y:S01]  /*3930*/  ISETP.NE.AND P0, PT, R10.reuse, 0x2, PT ;  /* 0x000000020a00780c */ /* 0x040fe20003f05270 */
[----:B--2---:R-:W-:Y:S02]  /*3940*/  UIADD3 UR7, UPT, UPT, UR6, 0xb0, URZ ;  /* 0x000000b006077890 */ /* 0x004fe4000fffe0ff */
[----:B------:R-:W-:Y:S01]  /*3950*/  UISETP.NE.AND UP0, UPT, UR15, 0x4, UPT ;  /* 0x000000040f00788c */ /* 0x000fe2000bf05270 */
[----:B-1----:R-:W-:Y:S02]  /*3960*/  SEL R0, RZ, 0x1, P0 ;  /* 0x00000001ff007807 */ /* 0x002fe40000000000 */
[----:B------:R-:W-:Y:S01]  /*3970*/  SEL R10, R10, RZ, P0 ;  /* 0x000000ff0a0a7207 */ /* 0x000fe20000000000 */
[----:B------:R-:W-:Y:S01]  /*3980*/  USEL UR6, URZ, 0x1, UP0 ;  /* 0x00000001ff067887 */ /* 0x000fe20008000000 */
[----:B------:R-:W-:Y:S01]  /*3990*/  LOP3.LUT R9, R9, R0, RZ, 0x3c, !PT ;  /* 0x0000000009097212 */ /* 0x000fe200078e3cff */
[----:B------:R-:W-:Y:S01]  /*39a0*/  USEL UR15, UR15, URZ, UP0 ;  /* 0x000000ff0f0f7287 */ /* 0x000fe20008000000 */
[----:B------:R1:W-:Y:S03]  /*39b0*/  UTCBAR [UR7], URZ ;  /* 0x000000ff070073e9 */ /* 0x0003e600080000ff */
[----:B------:R-:W-:Y:S01]  /*39c0*/  LOP3.LUT R11, R11, UR6, RZ, 0x3c, !PT ;  /* 0x000000060b0b7c12 */ /* 0x000fe2000f8e3cff */
[----:B------:R-:W-:Y:S07]  /*39d0*/  @P1 BRA `(.L_x_63) ;  /* 0xfffffff800501947 */ /* 0x000fee000383ffff */
[----:B------:R-:W2:Y:S01]  /*39e0*/  S2UR UR4, SR_CgaCtaId ;  /* 0x00000000000479c3 */ /* 0x000ea20000008800 */
[----:B------:R-:W-:Y:S01]  /*39f0*/  ELECT P0, URZ, PT ;  /* 0x0000000000ff782f */ /* 0x000fe20003800000 */
[----:B------:R-:W-:Y:S01]  /*3a00*/  IMAD.MOV.U32 R0, RZ, RZ, 0x1 ;  /* 0x00000001ff007424 */ /* 0x000fe200078e00ff */
[----:B------:R-:W-:Y:S01]  /*3a10*/  UIADD3 UR5, UPT, UPT, UR5, 0xd0, URZ ;  /* 0x000000d005057890 */ /* 0x000fe2000fffe0ff */
[----:B------:R-:W-:Y:S01]  /*3a20*/  SHF.L.U32 R2, R11, 0x1f, RZ ;  /* 0x0000001f0b027819 */ /* 0x000fe200000006ff */
[----:B------:R-:W-:-:S03]  /*3a30*/  UMOV UR6, 0x40 ;  /* 0x0000004000067882 */ /* 0x000fc60000000000 */
[----:B------:R-:W-:Y:S01]  /*3a40*/  UVIRTCOUNT.DEALLOC.SMPOOL 0x80 ;  /* 0x000000800000784c */ /* 0x000fe20000000000 */
[----:B--2---:R-:W-:Y:S02]  /*3a50*/  ULEA UR4, UR4, UR6, 0x18 ;  /* 0x0000000604047291 */ /* 0x004fe4000f8ec0ff */
[----:B------:R-:W-:-:S07]  /*3a60*/  ULEA UR6, UR15, UR5, 0x3 ;  /* 0x000000050f067291 */ /* 0x000fce000f8e18ff */
[----:B------:R2:W-:Y:S02]  /*3a70*/  @P0 STS.U8 [UR4+0x1c], R0 ;  /* 0x00001c00ff000988 */ /* 0x0005e40008000004 */
[----:B------:R-:W4:Y:S02]  /*3a80*/  SYNCS.PHASECHK.TRANS64.TRYWAIT P0, [UR6], R2 ;  /* 0x00000002ff0075a7 */ /* 0x000f240008001106 */
[----:B--2-4-:R-:W-:Y:S05]  /*3a90*/  @!P0 BRA `(.L_x_64) ;  /* 0x0000004800108947 */ /* 0x014fea0003800000 */
.L_x_155:
[----:B-1----:R-:W-:-:S04]  /*3aa0*/  UIADD3 UR7, UPT, UPT, UR15, 0x1, URZ ;  /* 0x000000010f077890 */ /* 0x002fc8000fffe0ff */
[----:B------:R-:W-:-:S04]  /*3ab0*/  UISETP.NE.AND UP0, UPT, UR7, 0x4, UPT ;  /* 0x000000040700788c */ /* 0x000fc8000bf05270 */
[----:B------:R-:W-:Y:S02]  /*3ac0*/  USEL UR8, URZ, 0x1, UP0 ;  /* 0x00000001ff087887 */ /* 0x000fe40008000000 */
[----:B------:R-:W-:-:S04]  /*3ad0*/  USEL UR7, UR7, URZ, UP0 ;  /* 0x000000ff07077287 */ /* 0x000fc80008000000 */
[----:B------:R-:W-:Y:S01]  /*3ae0*/  ULEA UR6, UR7, UR5, 0x3 ;  /* 0x0000000507067291 */ /* 0x000fe2000f8e18ff */
[----:B--2---:R-:W-:-:S04]  /*3af0*/  LOP3.LUT R2, R11, UR8, RZ, 0x3c, !PT ;  /* 0x000000080b027c12 */ /* 0x004fc8000f8e3cff */
[----:B------:R-:W-:-:S04]  /*3b00*/  SHF.L.U32 R3, R2, 0x1f, RZ ;  /* 0x0000001f02037819 */ /* 0x000fc800000006ff */
[----:B------:R-:W1:Y:S02]  /*3b10*/  SYNCS.PHASECHK.TRANS64.TRYWAIT P0, [UR6], R3 ;  /* 0x00000003ff0075a7 */ /* 0x000e640008001106 */
[----:B-1----:R-:W-:Y:S05]  /*3b20*/  @!P0 BRA `(.L_x_65) ;  /* 0x0000004800048947 */ /* 0x002fea0003800000 */
.L_x_157:
        /* <DEDUP_REMOVED lines=9> */
.L_x_159:
[----:B------:R-:W-:-:S04]  /*3bc0*/  UIADD3 UR7, UPT, UPT, UR7, 0x1, URZ ;  /* 0x0000000107077890 */ /* 0x000fc8000fffe0ff */
[----:B------:R-:W-:-:S04]  /*3bd0*/  UISETP.NE.AND UP0, UPT, UR7, 0x4, UPT ;  /* 0x000000040700788c */ /* 0x000fc8000bf05270 */
[----:B------:R-:W-:Y:S02]  /*3be0*/  USEL UR6, URZ, 0x1, UP0 ;  /* 0x00000001ff067887 */ /* 0x000fe40008000000 */
[----:B------:R-:W-:-:S04]  /*3bf0*/  USEL UR7, UR7, URZ, UP0 ;  /* 0x000000ff07077287 */ /* 0x000fc80008000000 */
[----:B------:R-:W-:Y:S01]  /*3c00*/  ULEA UR7, UR7, UR5, 0x3 ;  /* 0x0000000507077291 */ /* 0x000fe2000f8e18ff */
[----:B------:R-:W-:-:S04]  /*3c10*/  LOP3.LUT R2, R2, UR6, RZ, 0x3c, !PT ;  /* 0x0000000602027c12 */ /* 0x000fc8000f8e3cff */
[----:B------:R-:W-:-:S04]  /*3c20*/  SHF.L.U32 R2, R2, 0x1f, RZ ;  /* 0x0000001f02027819 */ /* 0x000fc800000006ff */
[----:B------:R-:W2:Y:S02]  /*3c30*/  SYNCS.PHASECHK.TRANS64.TRYWAIT P0, [UR7], R2 ;  /* 0x00000002ff0075a7 */ /* 0x000ea40008001107 */
[----:B--2---:R-:W-:Y:S05]  /*3c40*/  @!P0 BRA `(.L_x_67) ;  /* 0x0000004400ec8947 */ /* 0x004fea0003800000 */
.L_x_161:
[----:B------:R-:W-:Y:S01]  /*3c50*/  NOP ;  /* 0x0000000000007918 */ /* 0x000fe20000000000 */
[----:B-1----:R-:W1:Y:S01]  /*3c60*/  LDS R0, [UR4+0x14] ;  /* 0x00001404ff007984 */ /* 0x002e620008000800 */
[----:B------:R-:W-:Y:S01]  /*3c70*/  ULOP3.LUT UR6, UR16, 0xffff, URZ, 0xc0, !UPT ;  /* 0x0000ffff10067892 */ /* 0x000fe2000f8ec0ff */
[----:B------:R-:W-:Y:S01]  /*3c80*/  UMOV UR8, 0xffff ;  /* 0x0000ffff00087882 */ /* 0x000fe20000000000 */
[----:B------:R-:W-:Y:S02]  /*3c90*/  UMOV UR5, 0x1 ;  /* 0x0000000100057882 */ /* 0x000fe40000000000 */
[----:B------:R-:W-:-:S04]  /*3ca0*/  USHF.R.U32.HI UR6, URZ, 0x5, UR6 ;  /* 0x00000005ff067899 */ /* 0x000fc80008011606 */
[----:B------:R-:W-:Y:S02]  /*3cb0*/  USHF.L.U32 UR8, UR8, UR6, URZ ;  /* 0x0000000608087299 */ /* 0x000fe400080006ff */
[----:B------:R-:W-:-:S04]  /*3cc0*/  USHF.L.U32 UR5, UR5, UR6, URZ ;  /* 0x0000000605057299 */ /* 0x000fc800080006ff */
[----:B-1----:R-:W-:-:S04]  /*3cd0*/  LOP3.LUT R0, R0, UR8, RZ, 0xc0, !PT ;  /* 0x0000000800007c12 */ /* 0x002fc8000f8ec0ff */
[----:B------:R-:W-:-:S13]  /*3ce0*/  ISETP.NE.AND P0, PT, R0, UR8, PT ;  /* 0x0000000800007c0c */ /* 0x000fda000bf05270 */
[----:B------:R-:W-:Y:S05]  /*3cf0*/  @P0 BRA `(.L_x_68) ;  /* 0x0000000000580947 */ /* 0x000fea0003800000 */
[----:B------:R-:W1:Y:S02]  /*3d00*/  LDS R0, [UR4+0x18] ;  /* 0x00001804ff007984 */ /* 0x000e640008000800 */
[----:B-1----:R-:W-:-:S04]  /*3d10*/  LOP3.LUT R0, R0, UR5, RZ, 0xc0, !PT ;  /* 0x0000000500007c12 */ /* 0x002fc8000f8ec0ff */
[----:B------:R-:W-:-:S13]  /*3d20*/  ISETP.NE.AND P0, PT, R0, UR5, PT ;  /* 0x0000000500007c0c */ /* 0x000fda000bf05270 */
[----:B------:R-:W-:Y:S05]  /*3d30*/  @P0 BRA `(.L_x_69) ;  /* 0x00000000003c0947 */ /* 0x000fea0003800000 */
[----:B------:R-:W1:Y:S01]  /*3d40*/  S2R R2, SR_LANEID ;  /* 0x0000000000027919 */ /* 0x000e620000000000 */
[----:B------:R-:W-:Y:S01]  /*3d50*/  ULOP3.LUT UR8, URZ, UR8, URZ, 0x33, !UPT ;  /* 0x00000008ff087292 */ /* 0x000fe2000f8e33ff */
[----:B------:R-:W-:Y:S02]  /*3d60*/  VOTEU.ANY UR7, UPT, PT ;  /* 0x0000000000077886 */ /* 0x000fe400038e0100 */
[----:B------:R-:W-:-:S03]  /*3d70*/  UFLO.U32 UR7, UR7 ;  /* 0x00000007000772bd */ /* 0x000fc600080e0000 */
[----:B------:R-:W-:-:S04]  /*3d80*/  IMAD.U32 R0, RZ, RZ, UR8 ;  /* 0x00000008ff007e24 */ /* 0x000fc8000f8e00ff */
[----:B------:R2:W4:Y:S02]  /*3d90*/  REDUX UR6, R0 ;  /* 0x00000000000673c4 */ /* 0x0005240000000000 */
[----:B------:R1:W-:Y:S02]  /*3da0*/  UTCATOMSWS.AND URZ, UR8 ;  /* 0x0000000800ff79e3 */ /* 0x0003e40008000000 */
[----:B-1----:R-:W-:Y:S02]  /*3db0*/  ISETP.EQ.U32.AND P0, PT, R2, UR7, PT ;  /* 0x0000000702007c0c */ /* 0x002fe4000bf02070 */
[----:B--2---:R-:W-:Y:S02]  /*3dc0*/  LOP3.LUT R0, RZ, UR5, RZ, 0x33, !PT ;  /* 0x00000005ff007c12 */ /* 0x004fe4000f8e33ff */
[----:B----4-:R-:W-:Y:S02]  /*3dd0*/  MOV R2, UR6 ;  /* 0x0000000600027c02 */ /* 0x010fe40008000f00 */
[----:B------:R-:W1:Y:S07]  /*3de0*/  REDUX UR5, R0 ;  /* 0x00000000000573c4 */ /* 0x000e6e0000000000 */
[----:B------:R2:W-:Y:S01]  /*3df0*/  @P0 ATOMS.AND RZ, [UR4+0x14], R2 ;  /* 0x00001402ffff098c */ /* 0x0005e2000a800004 */
[----:B-1----:R-:W-:-:S05]  /*3e00*/  IMAD.U32 R0, RZ, RZ, UR5 ;  /* 0x00000005ff007e24 */ /* 0x002fca000f8e00ff */
[----:B------:R2:W-:Y:S01]  /*3e10*/  @P0 ATOMS.AND RZ, [UR4+0x18], R0 ;  /* 0x00001800ffff098c */ /* 0x0005e2000a800004 */
[----:B------:R-:W-:Y:S05]  /*3e20*/  BRA `(.L_x_70) ;  /* 0x0000000000147947 */ /* 0x000fea0003800000 */
.L_x_69:
[----:B------:R-:W-:Y:S02]  /*3e30*/  MOV R2, 0x3e50 ;  /* 0x00003e5000027802 */ /* 0x000fe40000000f00 */
[----:B---3-5:R-:W-:Y:S05]  /*3e40*/  CALL.REL.NOINC `($__internal_0_$__cuda_sm10x_tcgen05_guardrail_trap_col_being_dealloced_not_returned_by_alloc) ;  /* 0x0000004800d47944 */ /* 0x028fea0003c00000 */
[----:B------:R-:W-:Y:S05]  /*3e50*/  BRA `(.L_x_70) ;  /* 0x0000000000087947 */ /* 0x000fea0003800000 */
.L_x_68:
[----:B------:R-:W-:Y:S02]  /*3e60*/  MOV R2, 0x3e80 ;  /* 0x00003e8000027802 */ /* 0x000fe40000000f00 */
[----:B---3-5:R-:W-:Y:S05]  /*3e70*/  CALL.REL.NOINC `($__internal_2_$__cuda_sm10x_tcgen05_guardrail_trap_unallocated_columns_being_dealloced) ;  /* 0x0000004800e07944 */ /* 0x028fea0003c00000 */
.L_x_70:
[----:B------:R-:W-:Y:S01]  /*3e80*/  NOP ;  /* 0x0000000000007918 */ /* 0x000fe20000000000 */
[----:B------:R-:W-:Y:S05]  /*3e90*/  EXIT ;  /* 0x000000000000794d */ /* 0x000fea0003800000 */
.L_x_52:
[----:B------:R-:W-:-:S09]  /*3ea0*/  UISETP.NE.OR UP2, UPT, UR8, 0x3, !UP2 ;  /* 0x000000030800788c */ /* 0x000fd2000d745670 */
[----:B------:R-:W-:Y:S05]  /*3eb0*/  BRA.U UP2, `(.L_x_71) ;  /* 0x0000001102087547 */ /* 0x000fea000b800000 */
[----:B------:R-:W1:Y:S01]  /*3ec0*/  LDC R0, c[0x0][0xb30] ;  /* 0x0002cc00ff007b82 */ /* 0x000e620000000800 */
[----:B------:R-:W2:Y:S01]  /*3ed0*/  LDCU.64 UR8, c[0x0][0x888] ;  /* 0x00011100ff0877ac */ /* 0x000ea20008000a00 */
[----:B------:R-:W-:Y:S01]  /*3ee0*/  IMAD.MOV.U32 R30, RZ, RZ, 0x1 ;  /* 0x00000001ff1e7424 */ /* 0x000fe200078e00ff */
[----:B------:R-:W-:Y:S01]  /*3ef0*/  CS2R R28, SRZ ;  /* 0x00000000001c7805 */ /* 0x000fe2000001ff00 */
[----:B------:R-:W-:Y:S01]  /*3f00*/  IMAD.MOV.U32 R25, RZ, RZ, 0x2000 ;  /* 0x00002000ff197424 */ /* 0x000fe200078e00ff */
[----:B------:R-:W4:Y:S03]  /*3f10*/  LDCU.64 UR4, c[0x0][0x890] ;  /* 0x00011200ff0477ac */ /* 0x000f260008000a00 */
[----:B------:R-:W3:Y:S01]  /*3f20*/  LDC R24, c[0x0][0x370] ;  /* 0x0000dc00ff187b82 */ /* 0x000ee20000000800 */
[----:B------:R-:W-:Y:S01]  /*3f30*/  UMOV UR7, 0x400 ;  /* 0x0000040000077882 */ /* 0x000fe20000000000 */
[----:B------:R-:W-:-:S02]  /*3f40*/  UPLOP3.LUT UP1, UPT, UPT, UPT, UPT, 0x40, 0x4 ;  /* 0x000000000004789c */ /* 0x000fc40003f2e870 */
[----:B------:R-:W-:-:S04]  /*3f50*/  ULEA UR7, UR37, UR7, 0x18 ;  /* 0x0000000725077291 */ /* 0x000fc8000f8ec0ff */
[----:B------:R-:W3:Y:S01]  /*3f60*/  LDC R3, c[0x0][0xb0c] ;  /* 0x0002c300ff037b82 */ /* 0x000ee20000000800 */
[----:B------:R-:W-:Y:S02]  /*3f70*/  UIADD3 UR13, UPT, UPT, UR7, 0x58, URZ ;  /* 0x00000058070d7890 */ /* 0x000fe4000fffe0ff */
[----:B--2---:R-:W-:Y:S02]  /*3f80*/  UISETP.NE.U32.AND UP2, UPT, UR8, URZ, UPT ;  /* 0x000000ff0800728c */ /* 0x004fe4000bf45070 */
[----:B------:R-:W-:Y:S02]  /*3f90*/  UIADD3 UR33, UPT, UPT, UR7, 0x40, URZ ;  /* 0x0000004007217890 */ /* 0x000fe4000fffe0ff */
[----:B----4-:R-:W-:Y:S01]  /*3fa0*/  UISETP.NE.U32.AND UP3, UPT, UR4, URZ, UPT ;  /* 0x000000ff0400728c */ /* 0x010fe2000bf65070 */
[----:B------:R-:W2:Y:S01]  /*3fb0*/  LDC R18, c[0x0][0xb20] ;  /* 0x0002c800ff127b82 */ /* 0x000ea20000000800 */
[----:B-1----:R-:W-:Y:S01]  /*3fc0*/  ISETP.NE.AND P1, PT, R0, 0x1, PT ;  /* 0x000000010000780c */ /* 0x002fe20003f25270 */
[----:B------:R-:W-:-:S02]  /*3fd0*/  UISETP.NE.AND.EX UP2, UPT, UR9, URZ, UPT, UP2 ;  /* 0x000000ff0900728c */ /* 0x000fc4000bf45320 */
[----:B------:R-:W-:Y:S02]  /*3fe0*/  UIADD3 UR25, UPT, UPT, UR7, 0x48, URZ ;  /* 0x0000004807197890 */ /* 0x000fe4000fffe0ff */
[----:B------:R-:W-:Y:S02]  /*3ff0*/  UIADD3 UR17, UPT, UPT, UR7, 0x50, URZ ;  /* 0x0000005007117890 */ /* 0x000fe4000fffe0ff */
[----:B-----5:R-:W1:Y:S01]  /*4000*/  LDC.64 R32, c[0x0][0x348] ;  /* 0x0000d200ff207b82 */ /* 0x020e620000000a00 */
[----:B------:R-:W-:Y:S02]  /*4010*/  UPRMT UR13, UR37, 0x654, UR13 ;  /* 0x00000654250d7896 */ /* 0x000fe4000800000d */
[----:B------:R-:W-:-:S05]  /*4020*/  UISETP.NE.AND.EX UP3, UPT, UR5, URZ, UPT, UP3 ;  /* 0x000000ff0500728c */ /* 0x000fca000bf65330 */
[----:B------:R-:W4:Y:S08]  /*4030*/  LDC.64 R16, c[0x0][0xb10] ;  /* 0x0002c400ff107b82 */ /* 0x000f300000000a00 */
[----:B------:R-:W1:Y:S08]  /*4040*/  LDC.64 R6, c[0x0][0xb18] ;  /* 0x0002c600ff067b82 */ /* 0x000e700000000a00 */
[----:B------:R-:W1:Y:S08]  /*4050*/  LDC.64 R4, c[0x0][0xb28] ;  /* 0x0002ca00ff047b82 */ /* 0x000e700000000a00 */
[----:B--23--:R-:W1:Y:S02]  /*4060*/  LDC R19, c[0x0][0x374] ;  /* 0x0000dd00ff137b82 */ /* 0x00ce640000000800 */
.L_x_82:
[C---:B------:R-:W-:Y:S02]  /*4070*/  LEA R0, R29.reuse, UR7, 0x3 ;  /* 0x000000071d007c11 */ /* 0x040fe4000f8e18ff */
[----:B------:R-:W-:Y:S02]  /*4080*/  SHF.L.U32 R2, R28, 0x1f, RZ ;  /* 0x0000001f1c027819 */ /* 0x000fe400000006ff */
[----:B------:R-:W-:Y:S02]  /*4090*/  LEA R20, R29, UR7, 0x4 ;  /* 0x000000071d147c11 */ /* 0x000fe4000f8e20ff */
[----:B--2---:R-:W2:Y:S02]  /*40a0*/  SYNCS.PHASECHK.TRANS64.TRYWAIT P0, [R0+URZ+0x90], R2 ;  /* 0x00009002000075a7 */ /* 0x004ea400080011ff */
[----:B--2---:R-:W-:Y:S05]  /*40b0*/  @!P0 BRA `(.L_x_72) ;  /* 0x0000004000e88947 */ /* 0x004fea0003800000 */
.L_x_162:
[----:B------:R-:W-:Y:S01]  /*40c0*/  ISETP.GE.AND P0, PT, R26, 0x1, PT ;  /* 0x000000011a00780c */ /* 0x000fe20003f06270 */
[----:B------:R-:W3:Y:S01]  /*40d0*/  LDS.128 R20, [R20+0x120] ;  /* 0x0001200014147984 */ /* 0x000ee20000000c00 */
[----:B--2---:R-:W-:Y:S01]  /*40e0*/  VIADD R0, R0, 0xa0 ;  /* 0x000000a000007836 */ /* 0x004fe20000000000 */
[----:B------:R-:W-:Y:S01]  /*40f0*/  @!PT LDS RZ, [RZ] ;  /* 0x00000000fffff984 */ /* 0x000fe20000000800 */
[----:B------:R-:W-:Y:S01]  /*4100*/  @!PT LDS RZ, [RZ] ;  /* 0x00000000fffff984 */ /* 0x000fe20000000800 */
[----:B------:R-:W-:Y:S01]  /*4110*/  @!PT LDS RZ, [RZ] ;  /* 0x00000000fffff984 */ /* 0x000fe20000000800 */
[----:B------:R-:W-:Y:S01]  /*4120*/  @!PT LDS RZ, [RZ] ;  /* 0x00000000fffff984 */ /* 0x000fe20000000800 */
[----:B------:R2:W-:Y:S06]  /*4130*/  MEMBAR.ALL.CTA ;  /* 0x0000000000007992 */ /* 0x0005ec0000008000 */
[----:B--2---:R-:W2:Y:S01]  /*4140*/  FENCE.VIEW.ASYNC.S ;  /* 0x00000000000073c6 */ /* 0x004ea20000000000 */
[----:B------:R-:W-:Y:S04]  /*4150*/  PRMT R0, RZ, 0x654, R0 ;  /* 0x00000654ff007816 */ /* 0x000fe80000000000 */
[----:B--2---:R2:W-:Y:S01]  /*4160*/  SYNCS.ARRIVE.TRANS64.RED.A1T0 RZ, [R0+URZ], RZ ;  /* 0x000000ff00ff79a7 */ /* 0x0045e200081004ff */
[----:B---3--:R-:W-:Y:S11]  /*4170*/  LOP3.LUT P3, RZ, R22, 0x1, RZ, 0xc0, !PT ;  /* 0x0000000116ff7812 */ /* 0x008ff6000786c0ff */
[----:B------:R-:W-:Y:S02]  /*4180*/  @!UPT UIADD3 URZ, UPT, UPT, URZ, URZ, URZ ;  /* 0x000000fffffff290 */ /* 0x000fe4000fffe0ff */
[----:B------:R-:W-:Y:S02]  /*4190*/  @P3 MOV R11, R20 ;  /* 0x00000014000b3202 */ /* 0x000fe40000000f00 */
[----:B------:R-:W-:Y:S01]  /*41a0*/  @P3 LOP3.LUT R10, R21, 0xffff, RZ, 0xc0, !PT ;  /* 0x0000ffff150a3812 */ /* 0x000fe200078ec0ff */
[----:B--2---:R-:W-:Y:S06]  /*41b0*/  @!P0 BRA `(.L_x_73) ;  /* 0x0000000000a48947 */ /* 0x004fec0003800000 */
[-C--:B-1----:R-:W-:Y:S01]  /*41c0*/  IMAD.HI.U32 R0, R19, R7.reuse, RZ ;  /* 0x0000000713007227 */ /* 0x082fe200078e00ff */
[----:B------:R-:W-:Y:S02]  /*41d0*/  ISETP.NE.AND P0, PT, R6, 0x1, PT ;  /* 0x000000010600780c */ /* 0x000fe40003f05270 */
[----:B------:R-:W-:Y:S01]  /*41e0*/  ISETP.NE.AND P2, PT, R26, 0x1, PT ;  /* 0x000000011a00780c */ /* 0x000fe20003f45270 */
[----:B----4-:R-:W-:Y:S01]  /*41f0*/  IMAD.HI.U32 R9, R24, R16, RZ ;  /* 0x0000001018097227 */ /* 0x010fe200078e00ff */
[----:B------:R-:W-:Y:S02]  /*4200*/  SHF.R.U32.HI R0, RZ, R18, R0 ;  /* 0x00000012ff007219 */ /* 0x000fe40000011600 */
[----:B------:R-:W-:Y:S01]  /*4210*/  ISETP.NE.AND P4, PT, R3, 0x1, PT ;  /* 0x000000010300780c */ /* 0x000fe20003f85270 */
[----:B------:R-:W-:Y:S01]  /*4220*/  IMAD.HI.U32 R13, R10, R7, RZ ;  /* 0x000000070a0d7227 */ /* 0x000fe200078e00ff */
[----:B------:R-:W-:Y:S02]  /*4230*/  SHF.R.U32.HI R9, RZ, R17, R9 ;  /* 0x00000011ff097219 */ /* 0x000fe40000011609 */
[----:B------:R-:W-:Y:S01]  /*4240*/  SEL R0, R19, R0, !P0 ;  /* 0x0000000013007207 */ /* 0x000fe20004000000 */
[----:B------:R-:W-:Y:S01]  /*4250*/  IMAD.HI.U32 R12, R11, R16, RZ ;  /* 0x000000100b0c7227 */ /* 0x000fe200078e00ff */
[----:B------:R-:W-:Y:S03]  /*4260*/  SEL R9, R24, R9, !P4 ;  /* 0x0000000918097207 */ /* 0x000fe60006000000 */
[-C--:B------:R-:W-:Y:S01]  /*4270*/  IMAD.HI.U32 R8, R0, R4.reuse, RZ ;  /* 0x0000000400087227 */ /* 0x080fe200078e00ff */
[----:B------:R-:W-:Y:S03]  /*4280*/  SHF.R.U32.HI R12, RZ, R17, R12 ;  /* 0x00000011ff0c7219 */ /* 0x000fe6000001160c */
[----:B------:R-:W-:Y:S01]  /*4290*/  IMAD.HI.U32 R2, R9, R4, RZ ;  /* 0x0000000409027227 */ /* 0x000fe200078e00ff */
[-C--:B------:R-:W-:Y:S02]  /*42a0*/  @P2 SHF.R.U32.HI R0, RZ, R5.reuse, R8 ;  /* 0x00000005ff002219 */ /* 0x080fe40000011608 */
[----:B------:R-:W-:Y:S02]  /*42b0*/  SHF.R.U32.HI R8, RZ, R18, R13 ;  /* 0x00000012ff087219 */ /* 0x000fe4000001160d */
[----:B------:R-:W-:Y:S01]  /*42c0*/  @P2 SHF.R.U32.HI R9, RZ, R5, R2 ;  /* 0x00000005ff092219 */ /* 0x000fe20000011602 */
[----:B------:R-:W-:Y:S01]  /*42d0*/  IMAD R0, R26, R0, RZ ;  /* 0x000000001a007224 */ /* 0x000fe200078e02ff */
[----:B------:R-:W-:Y:S02]  /*42e0*/  SEL R8, R10, R8, !P0 ;  /* 0x000000080a087207 */ /* 0x000fe40004000000 */
[----:B------:R-:W-:Y:S01]  /*42f0*/  SEL R2, R11, R12, !P4 ;  /* 0x0000000c0b027207 */ /* 0x000fe20006000000 */
[----:B------:R-:W-:Y:S01]  /*4300*/  IMAD R12, R26, R9, RZ ;  /* 0x000000091a0c7224 */ /* 0x000fe200078e02ff */
[C---:B------:R-:W-:Y:S01]  /*4310*/  ISETP.GE.AND P0, PT, R8.reuse, R0, PT ;  /* 0x000000000800720c */ /* 0x040fe20003f06270 */
[----:B------:R-:W-:Y:S03]  /*4320*/  IMAD.HI.U32 R0, R8, R4, RZ ;  /* 0x0000000408007227 */ /* 0x000fe600078e00ff */
[----:B------:R-:W-:Y:S02]  /*4330*/  ISETP.GE.OR P0, PT, R2, R12, P0 ;  /* 0x0000000c0200720c */ /* 0x000fe40000706670 */
[-C--:B------:R-:W-:Y:S04]  /*4340*/  SHF.R.U32.HI R0, RZ, R5.reuse, R0 ;  /* 0x00000005ff007219 */ /* 0x080fe80000011600 */
[----:B------:R-:W-:Y:S05]  /*4350*/  SEL R13, R8, R0, !P2 ;  /* 0x00000000080d7207 */ /* 0x000fea0005000000 */
[----:B------:R-:W-:Y:S02]  /*4360*/  IMAD.MOV R12, RZ, RZ, -R13 ;  /* 0x000000ffff0c7224 */ /* 0x000fe400078e0a0d */
[----:B------:R-:W-:Y:S04]  /*4370*/  @!P0 IMAD.HI.U32 R0, R2, R4, RZ ;  /* 0x0000000402008227 */ /* 0x000fe800078e00ff */
[----:B------:R-:W-:Y:S01]  /*4380*/  IMAD R12, R26, R12, R8 ;  /* 0x0000000c1a0c7224 */ /* 0x000fe200078e0208 */
[----:B------:R-:W-:Y:S04]  /*4390*/  @!P0 SHF.R.U32.HI R0, RZ, R5, R0 ;  /* 0x00000005ff008219 */ /* 0x000fe80000011600 */
[----:B------:R-:W-:Y:S04]  /*43a0*/  @!P0 SEL R0, R2, R0, !P2 ;  /* 0x0000000002008207 */ /* 0x000fe80005000000 */
[----:B------:R-:W-:Y:S01]  /*43b0*/  @!P0 IADD3 R13, PT, PT, R13, -R0, RZ ;  /* 0x800000000d0d8210 */ /* 0x000fe20007ffe0ff */
[----:B------:R-:W-:Y:S01]  /*43c0*/  @!P0 IMAD R0, R9, R12, R0 ;  /* 0x0000000c09008224 */ /* 0x000fe200078e0200 */
[----:B------:R-:W-:Y:S01]  /*43d0*/  IADD3 R9, PT, PT, -R8, RZ, RZ ;  /* 0x000000ff08097210 */ /* 0x000fe20007ffe1ff */
[--C-:B------:R-:W-:Y:S02]  /*43e0*/  IMAD.MOV R12, RZ, RZ, -R2.reuse ;  /* 0x000000ffff0c7224 */ /* 0x100fe400078e0a02 */
[----:B------:R-:W-:Y:S02]  /*43f0*/  @!P0 IMAD R8, R13, R26, R2 ;  /* 0x0000001a0d088224 */ /* 0x000fe400078e0202 */
[----:B------:R-:W-:Y:S02]  /*4400*/  @!P0 IMAD.MOV.U32 R2, RZ, RZ, R0 ;  /* 0x000000ffff028224 */ /* 0x000fe400078e0000 */
[----:B------:R-:W-:Y:S02]  /*4410*/  IMAD R11, R3, R12, R11 ;  /* 0x0000000c030b7224 */ /* 0x000fe400078e020b */
[----:B------:R-:W-:Y:S02]  /*4420*/  IMAD R10, R6, R9, R10 ;  /* 0x00000009060a7224 */ /* 0x000fe400078e020a */
[----:B------:R-:W-:Y:S02]  /*4430*/  IMAD R11, R2, R3, R11 ;  /* 0x00000003020b7224 */ /* 0x000fe400078e020b */
[----:B------:R-:W-:Y:S02]  /*4440*/  IMAD R10, R8, R6, R10 ;  /* 0x00000006080a7224 */ /* 0x000fe400078e020a */
.L_x_73:
[----:B------:R-:W-:Y:S05]  /*4450*/  BRA.U UP1, `(.L_x_74) ;  /* 0x0000000101107547 */ /* 0x000fea000b800000 */
[----:B------:R-:W-:Y:S04]  /*4460*/  MOV R2, UR6 ;  /* 0x0000000600027c02 */ /* 0x000fe80008000f00 */
[----:B------:R-:W-:Y:S04]  /*4470*/  SHF.L.U32 R2, R2, 0x1f, RZ ;  /* 0x0000001f02027819 */ /* 0x000fe800000006ff */
[----:B------:R-:W2:Y:S02]  /*4480*/  SYNCS.PHASECHK.TRANS64.TRYWAIT P0, [UR7+0x88], R2 ;  /* 0x00008802ff0075a7 */ /* 0x000ea40008001107 */
[----:B--2---:R-:W-:Y:S05]  /*4490*/  @!P0 BRA `(.L_x_75) ;  /* 0x0000004000048947 */ /* 0x004fea0003800000 */
.L_x_74:
[----:B------:R-:W-:Y:S02]  /*44a0*/  R2UR UR35, R15 ;  /* 0x000000000f2372ca */ /* 0x000fe400000e0000 */
[----:B------:R-:W-:Y:S02]  /*44b0*/  R2UR UR34, R14 ;  /* 0x000000000e2272ca */ /* 0x000fe400000e0000 */
[----:B------:R-:W-:Y:S02]  /*44c0*/  ISETP.NE.U32.AND P2, PT, RZ, UR4, PT ;  /* 0x00000004ff007c0c */ /* 0x000fe4000bf45070 */
[----:B------:R-:W-:Y:S02]  /*44d0*/  SHF.L.U32 R14, R30, 0x1f, RZ ;  /* 0x0000001f1e0e7819 */ /* 0x000fe400000006ff */
[----:B------:R-:W-:Y:S05]  /*44e0*/  ISETP.NE.AND.EX P2, PT, RZ, UR5, PT, P2 ;  /* 0x00000005ff007c0c */ /* 0x000fea000bf45320 */
[----:B------:R-:W-:Y:S02]  /*44f0*/  USHF.L.U32 UR35, UR35, 0x7, URZ ;  /* 0x0000000723237899 */ /* 0x000fe400080006ff */
[----:B------:R-:W-:Y:S01]  /*4500*/  USHF.L.U32 UR34, UR34, 0x6, URZ ;  /* 0x0000000622227899 */ /* 0x000fe200080006ff */
[----:B------:R-:W-:Y:S11]  /*4510*/  BRA.U !UP3, `(.L_x_76) ;  /* 0x000000010b347547 */ /* 0x000ff6000b800000 */
[----:B------:R-:W-:Y:S01]  /*4520*/  UPLOP3.LUT UP0, UPT, UPT, UPT, UP2, 0x80, 0x8 ;  /* 0x000000000008789c */ /* 0x000fe20003f0f020 */
[----:B--2---:R-:W-:Y:S02]  /*4530*/  HFMA2 R0, -RZ, RZ, 0, 5.9604644775390625e-08 ;  /* 0x00000001ff007431 */ /* 0x004fe400000001ff */
[----:B------:R-:W-:Y:S03]  /*4540*/  IMAD.MOV.U32 R64, RZ, RZ, 0x1 ;  /* 0x00000001ff407424 */ /* 0x000fe600078e00ff */
[----:B------:R-:W-:Y:S05]  /*4550*/  PLOP3.LUT P0, PT, PT, PT, UP0, 0x80, 0x8 ;  /* 0x000000000008781c */ /* 0x000fea0003f0f008 */
[----:B------:R-:W2:Y:S01]  /*4560*/  @UP0 LDCU.64 UR10, c[0x0][0x888] ;  /* 0x00011100ff0a07ac */ /* 0x000ea20008000a00 */
[----:B------:R-:W-:Y:S07]  /*4570*/  @UP0 UIMAD UR8, UR52, UR4, URZ ;  /* 0x00000004340802a4 */ /* 0x000fee000f8e02ff */
[----:B------:R-:W-:Y:S01]  /*4580*/  @!P0 PRMT R64, R0, 0x7610, R64 ;  /* 0x0000761000408816 */ /* 0x000fe20000000040 */
[----:B--2---:R-:W-:Y:S03]  /*4590*/  @UP0 UIMAD.WIDE UR10, UR8, 0x4, UR10 ;  /* 0x00000004080a08a5 */ /* 0x004fe6000f8e020a */
[----:B------:R-:W2:Y:S03]  /*45a0*/  @!UP0 LDCU UR8, c[0x0][0x880] ;  /* 0x00011000ff0887ac */ /* 0x000ea60008000800 */
[----:B------:R-:W-:Y:S01]  /*45b0*/  IMAD.U32 R8, RZ, RZ, UR10 ;  /* 0x0000000aff087e24 */ /* 0x000fe2000f8e00ff */
[----:B------:R-:W-:Y:S05]  /*45c0*/  MOV R9, UR11 ;  /* 0x0000000b00097c02 */ /* 0x000fea0008000f00 */
[----:B------:R3:W5:Y:S02]  /*45d0*/  @P0 LDG.E R35, desc[UR46][R8.64] ;  /* 0x0000002e08230981 */ /* 0x000764000c1e1900 */
[----:B--23--:R-:W-:Y:S07]  /*45e0*/  @!P0 IMAD.U32 R35, RZ, RZ, UR8 ;  /* 0x00000008ff238e24 */ /* 0x00cfee000f8e00ff */
.L_x_76:
[----:B-----5:R-:W-:Y:S01]  /*45f0*/  @!P2 FSETP.EQ.AND P0, PT, R35, RZ, PT ;  /* 0x000000ff2300a20b */ /* 0x020fe20003f02000 */
[----:B------:R-:W-:Y:S01]  /*4600*/  @!UPT UIADD3 URZ, UPT, UPT, URZ, URZ, URZ ;  /* 0x000000fffffff290 */ /* 0x000fe2000fffe0ff */
[----:B------:R-:W-:Y:S11]  /*4610*/  @!P2 BRA `(.L_x_77) ;  /* 0x000000000014a947 */ /* 0x000ff60003800000 */
[----:B------:R-:W-:Y:S02]  /*4620*/  LOP3.LUT P2, RZ, R64, 0xff, RZ, 0xc0, !PT ;  /* 0x000000ff40ff7812 */ /* 0x000fe4000784c0ff */
[----:B------:R-:W-:Y:S04]  /*4630*/  PLOP3.LUT P0, PT, PT, PT, UP0, 0x80, 0x8 ;  /* 0x000000000008781c */ /* 0x000fe80003f0f008 */
[----:B------:R-:W-:Y:S07]  /*4640*/  PLOP3.LUT P0, PT, P0, PT, PT, 0x8, 0x80 ;  /* 0x000000000080781c */ /* 0x000fee000070e170 */
[----:B------:R-:W-:Y:S11]  /*4650*/  @P2 FSETP.EQ.AND P0, PT, R35, RZ, PT ;  /* 0x000000ff2300220b */ /* 0x000ff60003f02000 */
[----:B------:R-:W-:Y:S02]  /*4660*/  @!UPT UIADD3 URZ, UPT, UPT, URZ, URZ, URZ ;  /* 0x000000fffffff290 */ /* 0x000fe4000fffe0ff */
.L_x_77:
[----:B------:R-:W3:Y:S01]  /*4670*/  SYNCS.PHASECHK.TRANS64.TRYWAIT P2, [UR7+0x60], R14 ;  /* 0x0000600eff0075a7 */ /* 0x000ee20008041107 */
[----:B------:R-:W-:Y:S04]  /*4680*/  ELECT P4, URZ, PT ;  /* 0x0000000000ff782f */ /* 0x000fe80003880000 */
[----:B------:R-:W-:Y:S11]  /*4690*/  PLOP3.LUT P4, PT, P0, P4, PT, 0xf2, 0x2f ;  /* 0x00000000002f781c */ /* 0x000ff60000789e72 */
[----:B------:R-:W-:Y:S02]  /*46a0*/  @!UPT UIADD3 URZ, UPT, UPT, URZ, URZ, URZ ;  /* 0x000000fffffff290 */ /* 0x000fe4000fffe0ff */
[----:B-1----:R-:W-:Y:S05]  /*46b0*/  @!P4 IADD3 R8, P0, PT, R32, 0x580, RZ ;  /* 0x000005802008c810 */ /* 0x002fea0007f1e0ff */
[----:B--2---:R-:W-:Y:S01]  /*46c0*/  @!P4 IMAD.X R2, RZ, RZ, R33, P0 ;  /* 0x000000ffff02c224 */ /* 0x004fe200000e0621 */
[----:B---3--:R-:W-:Y:S07]  /*46d0*/  @!P2 BRA `(.L_x_78) ;  /* 0x0000003c008ca947 */ /* 0x008fee0003800000 */
.L_x_165:
[----:B------:R-:W-:Y:S01]  /*46e0*/  @!P4 R2UR UR8, R2 ;  /* 0x000000000208c2ca */ /* 0x000fe200000e0000 */
[----:B------:R-:W-:Y:S01]  /*46f0*/  VOTEU.ALL UP1, P4 ;  /* 0x0000000000ff7886 */ /* 0x000fe20002020000 */
[----:B------:R-:W-:Y:S01]  /*4700*/  @!P4 R2UR UR9, R8 ;  /* 0x000000000809c2ca */ /* 0x000fe200000e0000 */
[----:B-1----:R-:W-:Y:S01]  /*4710*/  @!P4 IMAD.MOV.U32 R0, RZ, RZ, 0x2000 ;  /* 0x00002000ff00c424 */ /* 0x002fe200078e00ff */
[----:B------:R-:W-:Y:S01]  /*4720*/  UMOV UR10, 0x0 ;  /* 0x00000000000a7882 */ /* 0x000fe20000000000 */
[----:B------:R-:W-:Y:S01]  /*4730*/  UMOV UR11, 0x10000000 ;  /* 0x10000000000b7882 */ /* 0x000fe20000000000 */
[----:B------:R-:W-:Y:S01]  /*4740*/  @!UP1 UIADD3 UR32, UPT, UPT, UR7, 0x200, URZ ;  /* 0x0000020007209890 */ /* 0x000fe2000fffe0ff */
[----:B------:R-:W-:Y:S01]  /*4750*/  VOTEU.ALL UP1, P4 ;  /* 0x0000000000ff7886 */ /* 0x000fe20002020000 */
[----:B------:R-:W-:Y:S05]  /*4760*/  UMOV UR36, UR52 ;  /* 0x0000003400247c82 */ /* 0x000fea0008000000 */
[----:B------:R-:W-:Y:S01]  /*4770*/  IMAD.U32 R9, RZ, RZ, UR8 ;  /* 0x00000008ff097e24 */ /* 0x000fe2000f8e00ff */
[----:B------:R-:W-:Y:S01]  /*4780*/  UPRMT UR8, UR37, 0x654, UR33 ;  /* 0x0000065425087896 */ /* 0x000fe20008000021 */
[----:B------:R-:W-:Y:S03]  /*4790*/  IMAD.U32 R8, RZ, RZ, UR9 ;  /* 0x00000009ff087e24 */ /* 0x000fe6000f8e00ff */
[----:B------:R-:W-:Y:S02]  /*47a0*/  @!P4 R2UR UR15, R9 ;  /* 0x00000000090fc2ca */ /* 0x000fe400000e0000 */
[----:B------:R-:W-:Y:S02]  /*47b0*/  @!P4 R2UR UR14, R8 ;  /* 0x00000000080ec2ca */ /* 0x000fe400000e0000 */
[----:B------:R-:W-:Y:S05]  /*47c0*/  @!P4 IADD3 R8, P0, PT, R32, 0x580, RZ ;  /* 0x000005802008c810 */ /* 0x000fea0007f1e0ff */
[----:B------:R-:W-:Y:S06]  /*47d0*/  @!P4 IMAD.X R2, RZ, RZ, R33, P0 ;  /* 0x000000ffff02c224 */ /* 0x000fec00000e0621 */
[----:B------:R1:W-:Y:S01]  /*47e0*/  @!UP1 UTMALDG.3D [UR32], [UR14], desc[UR10] ;  /* 0x00000a200e0095b4 */ /* 0x0003e20008011000 */
[----:B------:R1:W-:Y:S01]  /*47f0*/  @!P4 SYNCS.ARRIVE.TRANS64.RED.A0TR RZ, [UR7+0x40], R0 ;  /* 0x00004000ffffc9a7 */ /* 0x0003e20008300407 */
[----:B------:R-:W-:Y:S01]  /*4800*/  SYNCS.ARRIVE.TRANS64.RED.A1T0 RZ, [UR8], RZ ;  /* 0x000000ffffff79a7 */ /* 0x000fe20008100408 */
[----:B------:R-:W2:Y:S02]  /*4810*/  SYNCS.PHASECHK.TRANS64.TRYWAIT P2, [UR7+0x68], R14 ;  /* 0x0000680eff0075a7 */ /* 0x000ea40008041107 */
[----:B-12---:R-:W-:Y:S05]  /*4820*/  @!P2 BRA `(.L_x_79) ;  /* 0x0000003c0050a947 */ /* 0x006fea0003800000 */
.L_x_167:
[----:B------:R-:W-:Y:S01]  /*4830*/  @!P4 R2UR UR8, R2 ;  /* 0x000000000208c2ca */ /* 0x000fe200000e0000 */
[----:B------:R-:W-:Y:S01]  /*4840*/  VOTEU.ALL UP1, P4 ;  /* 0x0000000000ff7886 */ /* 0x000fe20002020000 */
[----:B------:R-:W-:Y:S01]  /*4850*/  @!P4 R2UR UR9, R8 ;  /* 0x000000000809c2ca */ /* 0x000fe200000e0000 */
[----:B-1----:R-:W-:Y:S01]  /*4860*/  @!P4 IMAD.MOV.U32 R0, RZ, RZ, 0x2000 ;  /* 0x00002000ff00c424 */ /* 0x002fe200078e00ff */
[----:B------:R-:W-:Y:S01]  /*4870*/  UMOV UR10, 0x0 ;  /* 0x00000000000a7882 */ /* 0x000fe20000000000 */
[----:B------:R-:W-:Y:S01]  /*4880*/  UMOV UR11, 0x10000000 ;  /* 0x10000000000b7882 */ /* 0x000fe20000000000 */
[----:B------:R-:W-:Y:S02]  /*4890*/  @!UP1 UIADD3 UR26, UPT, UPT, UR34, 0x10, URZ ;  /* 0x00000010221a9890 */ /* 0x000fe4000fffe0ff */
[----:B------:R-:W-:Y:S01]  /*48a0*/  @!UP1 UIADD3 UR24, UPT, UPT, UR7, 0x2200, URZ ;  /* 0x0000220007189890 */ /* 0x000fe2000fffe0ff */
[----:B------:R-:W-:Y:S01]  /*48b0*/  VOTEU.ALL UP1, P4 ;  /* 0x0000000000ff7886 */ /* 0x000fe20002020000 */
[----:B------:R-:W-:Y:S01]  /*48c0*/  UMOV UR27, UR35 ;  /* 0x00000023001b7c82 */ /* 0x000fe20008000000 */
[----:B------:R-:W-:Y:S02]  /*48d0*/  UMOV UR28, UR52 ;  /* 0x00000034001c7c82 */ /* 0x000fe40008000000 */
        /* <DEDUP_REMOVED lines=12> */
.L_x_169:
[----:B------:R-:W2:Y:S01]  /*49a0*/  LDC.64 R12, c[0x0][0xb18] ;  /* 0x0002c600ff0c7b82 */ /* 0x000ea20000000a00 */
[----:B------:R-:W-:Y:S01]  /*49b0*/  @!P4 R2UR UR8, R2 ;  /* 0x000000000208c2ca */ /* 0x000fe200000e0000 */
[----:B------:R-:W-:Y:S01]  /*49c0*/  VOTEU.ALL UP1, P4 ;  /* 0x0000000000ff7886 */ /* 0x000fe20002020000 */
[----:B------:R-:W-:Y:S01]  /*49d0*/  @!P4 R2UR UR9, R8 ;  /* 0x000000000809c2ca */ /* 0x000fe200000e0000 */
[----:B-1----:R-:W-:Y:S01]  /*49e0*/  @!P4 IMAD.MOV.U32 R0, RZ, RZ, 0x2000 ;  /* 0x00002000ff00c424 */ /* 0x002fe200078e00ff */
[----:B------:R-:W-:Y:S03]  /*49f0*/  UMOV UR10, 0x0 ;  /* 0x00000000000a7882 */ /* 0x000fe60000000000 */
[----:B------:R-:W1:Y:S01]  /*4a00*/  @!P1 LDC R2, c[0x0][0xb0c] ;  /* 0x0002c300ff029b82 */ /* 0x000e620000000800 */
[----:B------:R-:W-:Y:S01]  /*4a10*/  @!UP1 UIADD3 UR18, UPT, UPT, UR34, 0x20, URZ ;  /* 0x0000002022129890 */ /* 0x000fe2000fffe0ff */
[----:B------:R-:W-:Y:S01]  /*4a20*/  @P3 SHF.R.U32.HI R27, RZ, 0x10, R21 ;  /* 0x00000010ff1b3819 */ /* 0x000fe20000011615 */
[----:B------:R-:W-:Y:S01]  /*4a30*/  @!UP1 UIADD3 UR16, UPT, UPT, UR7, 0x4200, URZ ;  /* 0x0000420007109890 */ /* 0x000fe2000fffe0ff */
[----:B------:R-:W-:Y:S01]  /*4a40*/  VIADD R29, R29, 0x1 ;  /* 0x000000011d1d7836 */ /* 0x000fe20000000000 */
[----:B------:R-:W-:Y:S01]  /*4a50*/  VOTEU.ALL UP1, P4 ;  /* 0x0000000000ff7886 */ /* 0x000fe20002020000 */
[----:B------:R-:W-:Y:S01]  /*4a60*/  UMOV UR11, 0x10000000 ;  /* 0x10000000000b7882 */ /* 0x000fe20000000000 */
[----:B------:R-:W-:Y:S01]  /*4a70*/  UMOV UR19, UR35 ;  /* 0x0000002300137c82 */ /* 0x000fe20008000000 */
[----:B------:R-:W-:Y:S01]  /*4a80*/  IMAD.U32 R9, RZ, RZ, UR8 ;  /* 0x00000008ff097e24 */ /* 0x000fe2000f8e00ff */
[----:B------:R-:W-:Y:S01]  /*4a90*/  UMOV UR20, UR52 ;  /* 0x0000003400147c82 */ /* 0x000fe20008000000 */
[----:B------:R-:W-:Y:S01]  /*4aa0*/  IMAD.U32 R8, RZ, RZ, UR9 ;  /* 0x00000009ff087e24 */ /* 0x000fe2000f8e00ff */
[----:B------:R-:W-:Y:S02]  /*4ab0*/  UPRMT UR8, UR37, 0x654, UR17 ;  /* 0x0000065425087896 */ /* 0x000fe40008000011 */
[----:B------:R-:W-:Y:S02]  /*4ac0*/  @!P4 R2UR UR15, R9 ;  /* 0x00000000090fc2ca */ /* 0x000fe400000e0000 */
[----:B------:R-:W-:Y:S02]  /*4ad0*/  @!P4 R2UR UR14, R8 ;  /* 0x00000000080ec2ca */ /* 0x000fe400000e0000 */
[----:B------:R-:W3:Y:S11]  /*4ae0*/  LDC.64 R8, c[0x0][0xb10] ;  /* 0x0002c400ff087b82 */ /* 0x000ef60000000a00 */
[----:B------:R1:W-:Y:S01]  /*4af0*/  @!UP1 UTMALDG.3D [UR16], [UR14], desc[UR10] ;  /* 0x00000a100e0095b4 */ /* 0x0003e20008011000 */
[----:B------:R5:W-:Y:S01]  /*4b00*/  @!P4 SYNCS.ARRIVE.TRANS64.RED.A0TR RZ, [UR7+0x50], R0 ;  /* 0x00005000ffffc9a7 */ /* 0x000be20008300407 */
[C---:B---3--:R-:W-:Y:S01]  /*4b10*/  @!P1 IMAD.HI.U32 R8, R11.reuse, R8, RZ ;  /* 0x000000080b089227 */ /* 0x048fe200078e00ff */
[----:B--2---:R-:W-:Y:S02]  /*4b20*/  @!P1 ISETP.NE.AND P0, PT, R12, 0x1, PT ;  /* 0x000000010c00980c */ /* 0x004fe40003f05270 */
[----:B-1----:R-:W-:Y:S01]  /*4b30*/  @!P1 ISETP.NE.AND P2, PT, R2, 0x1, PT ;  /* 0x000000010200980c */ /* 0x002fe20003f45270 */
[----:B------:R-:W-:Y:S01]  /*4b40*/  SYNCS.ARRIVE.TRANS64.RED.A1T0 RZ, [UR8], RZ ;  /* 0x000000ffffff79a7 */ /* 0x000fe20008100408 */
[C---:B------:R-:W-:Y:S01]  /*4b50*/  @!P1 IMAD.HI.U32 R13, R10.reuse, R13, RZ ;  /* 0x0000000d0a0d9227 */ /* 0x040fe200078e00ff */
[----:B------:R-:W-:Y:S04]  /*4b60*/  @!P1 SHF.R.U32.HI R8, RZ, R9, R8 ;  /* 0x00000009ff089219 */ /* 0x000fe80000011608 */
[----:B------:R-:W-:Y:S01]  /*4b70*/  @!P1 SEL R8, R11, R8, !P2 ;  /* 0x000000080b089207 */ /* 0x000fe20005000000 */
[----:B------:R-:W1:Y:S01]  /*4b80*/  SYNCS.PHASECHK.TRANS64.TRYWAIT P5, [UR7+0x78], R14 ;  /* 0x0000780eff0075a7 */ /* 0x000e6200080a1107 */
[----:B-----5:R-:W2:Y:S02]  /*4b90*/  @!P1 LDC R0, c[0x0][0xb20] ;  /* 0x0002c800ff009b82 */ /* 0x020ea40000000800 */
[----:B--2---:R-:W-:Y:S04]  /*4ba0*/  @!P1 SHF.R.U32.HI R0, RZ, R0, R13 ;  /* 0x00000000ff009219 */ /* 0x004fe8000001160d */
[----:B------:R-:W-:Y:S05]  /*4bb0*/  @!P1 SEL R9, R10, R0, !P0 ;  /* 0x000000000a099207 */ /* 0x000fea0004000000 */
[----:B------:R-:W-:Y:S02]  /*4bc0*/  @!P1 IMAD.IADD R0, R9, 0x1, -R8 ;  /* 0x0000000109009824 */ /* 0x000fe400078e0a08 */
[----:B------:R-:W-:Y:S02]  /*4bd0*/  @!P1 IMAD.IADD R8, R8, 0x1, -R9 ;  /* 0x0000000108089824 */ /* 0x000fe400078e0a09 */
[----:B------:R-:W-:Y:S02]  /*4be0*/  @!P1 IMAD R11, R0, R2, R11 ;  /* 0x00000002000b9224 */ /* 0x000fe400078e020b */
[----:B------:R-:W-:Y:S01]  /*4bf0*/  @!P1 IMAD R10, R8, R12, R10 ;  /* 0x0000000c080a9224 */ /* 0x000fe200078e020a */
[----:B-1----:R-:W-:Y:S06]  /*4c00*/  @!P5 BRA `(.L_x_81) ;  /* 0x000000380088d947 */ /* 0x002fec0003800000 */
.L_x_171:
[----:B------:R-:W-:Y:S01]  /*4c10*/  @!P4 IADD3 R2, P0, PT, R32, 0x580, RZ ;  /* 0x000005802002c810 */ /* 0x000fe20007f1e0ff */
[----:B------:R-:W-:Y:S01]  /*4c20*/  VOTEU.ALL UP1, P4 ;  /* 0x0000000000ff7886 */ /* 0x000fe20002020000 */
[----:B------:R-:W-:Y:S01]  /*4c30*/  UMOV UR18, 0x0 ;  /* 0x0000000000127882 */ /* 0x000fe20000000000 */
[----:B------:R-:W-:Y:S01]  /*4c40*/  UMOV UR19, 0x10000000 ;  /* 0x1000000000137882 */ /* 0x000fe20000000000 */
[----:B------:R-:W-:Y:S01]  /*4c50*/  @!P4 R2UR UR9, R2 ;  /* 0x000000000209c2ca */ /* 0x000fe200000e0000 */
[----:B-1----:R-:W-:Y:S01]  /*4c60*/  @!P4 IMAD.X R0, RZ, RZ, R33, P0 ;  /* 0x000000ffff00c224 */ /* 0x002fe200000e0621 */
[----:B------:R-:W-:Y:S01]  /*4c70*/  @!UP1 UIADD3 UR10, UPT, UPT, UR34, 0x30, URZ ;  /* 0x00000030220a9890 */ /* 0x000fe2000fffe0ff */
[----:B------:R-:W-:Y:S01]  /*4c80*/  ISETP.NE.AND P0, PT, R29, 0x2, PT ;  /* 0x000000021d00780c */ /* 0x000fe20003f05270 */
[----:B------:R-:W-:Y:S01]  /*4c90*/  UMOV UR11, UR35 ;  /* 0x00000023000b7c82 */ /* 0x000fe20008000000 */
[----:B------:R-:W-:Y:S01]  /*4ca0*/  UMOV UR12, UR52 ;  /* 0x00000034000c7c82 */ /* 0x000fe20008000000 */
[----:B------:R-:W-:Y:S01]  /*4cb0*/  @!P4 R2UR UR8, R0 ;  /* 0x000000000008c2ca */ /* 0x000fe200000e0000 */
[----:B------:R-:W-:Y:S01]  /*4cc0*/  IMAD.IADD R14, R10, 0x1, R62 ;  /* 0x000000010a0e7824 */ /* 0x000fe200078e023e */
[----:B------:R-:W-:Y:S01]  /*4cd0*/  @P3 R2UR UR52, R27 ;  /* 0x000000001b3432ca */ /* 0x000fe200000e0000 */
[----:B------:R-:W-:Y:S01]  /*4ce0*/  IMAD.IADD R15, R11, 0x1, R63 ;  /* 0x000000010b0f7824 */ /* 0x000fe200078e023f */
[----:B------:R-:W-:Y:S02]  /*4cf0*/  SEL R0, RZ, 0x1, P0 ;  /* 0x00000001ff007807 */ /* 0x000fe40000000000 */
[----:B------:R-:W-:Y:S01]  /*4d00*/  LOP3.LUT R30, R30, 0x1, RZ, 0x3c, !PT ;  /* 0x000000011e1e7812 */ /* 0x000fe200078e3cff */
[----:B------:R-:W-:Y:S01]  /*4d10*/  IMAD.U32 R8, RZ, RZ, UR9 ;  /* 0x00000009ff087e24 */ /* 0x000fe2000f8e00ff */
[----:B------:R-:W-:Y:S01]  /*4d20*/  @!UP1 UIADD3 UR9, UPT, UPT, UR7, 0x58, URZ ;  /* 0x0000005807099890 */ /* 0x000fe2000fffe0ff */
[----:B------:R-:W-:Y:S02]  /*4d30*/  LOP3.LUT R28, R28, R0, RZ, 0x3c, !PT ;  /* 0x000000001c1c7212 */ /* 0x000fe400078e3cff */
[----:B------:R-:W-:Y:S02]  /*4d40*/  SEL R29, R29, RZ, P0 ;  /* 0x000000ff1d1d7207 */ /* 0x000fe40000000000 */
[----:B------:R-:W-:Y:S01]  /*4d50*/  IMAD.U32 R9, RZ, RZ, UR8 ;  /* 0x00000008ff097e24 */ /* 0x000fe2000f8e00ff */
[----:B------:R-:W-:Y:S01]  /*4d60*/  @!P4 R2UR UR14, R8 ;  /* 0x00000000080ec2ca */ /* 0x000fe200000e0000 */
[----:B------:R-:W-:Y:S01]  /*4d70*/  @!UP1 UIADD3 UR8, UPT, UPT, UR7, 0x6200, URZ ;  /* 0x0000620007089890 */ /* 0x000fe2000fffe0ff */
[----:B------:R-:W-:Y:S02]  /*4d80*/  VOTEU.ALL UP1, P4 ;  /* 0x0000000000ff7886 */ /* 0x000fe40002020000 */
[----:B------:R-:W-:Y:S11]  /*4d90*/  @!P4 R2UR UR15, R9 ;  /* 0x00000000090fc2ca */ /* 0x000ff600000e0000 */
[----:B------:R-:W-:Y:S02]  /*4da0*/  @!UPT UIADD3 URZ, UPT, UPT, URZ, URZ, URZ ;  /* 0x000000fffffff290 */ /* 0x000fe4000fffe0ff */
[----:B------:R2:W-:Y:S01]  /*4db0*/  @!UP1 UTMALDG.3D [UR8], [UR14], desc[UR18] ;  /* 0x000012080e0095b4 */ /* 0x0005e20008011000 */
[----:B------:R2:W-:Y:S01]  /*4dc0*/  @!P4 SYNCS.ARRIVE.TRANS64.RED.A0TR RZ, [UR7+0x58], R25 ;  /* 0x00005819ffffc9a7 */ /* 0x0005e20008300407 */
[----:B------:R-:W-:Y:S01]  /*4dd0*/  UPLOP3.LUT UP1, UPT, UPT, UPT, UPT, 0x80, 0x8 ;  /* 0x000000000008789c */ /* 0x000fe20003f2f070 */
[----:B------:R-:W-:Y:S01]  /*4de0*/  SYNCS.ARRIVE.TRANS64.RED.A1T0 RZ, [UR13], RZ ;  /* 0x000000ffffff79a7 */ /* 0x000fe2000810040d */
[----:B------:R-:W-:Y:S09]  /*4df0*/  @P3 BRA `(.L_x_82) ;  /* 0xfffffff0009c3947 */ /* 0x000ff2000383ffff */
[----:B------:R-:W-:-:S04]  /*4e00*/  SHF.L.U32 R2, R30, 0x1f, RZ ;  /* 0x0000001f1e027819 */ /* 0x000fc800000006ff */
[----:B------:R-:W1:Y:S02]  /*4e10*/  SYNCS.PHASECHK.TRANS64.TRYWAIT P0, [UR7+0x60], R2 ;  /* 0x00006002ff0075a7 */ /* 0x000e640008001107 */
[----:B-1----:R-:W-:Y:S05]  /*4e20*/  @!P0 BRA `(.L_x_83) ;  /* 0x0000003800188947 */ /* 0x002fea0003800000 */
.L_x_173:
[----:B------:R-:W3:Y:S02]  /*4e30*/  SYNCS.PHASECHK.TRANS64.TRYWAIT P0, [UR7+0x68], R2 ;  /* 0x00006802ff0075a7 */ /* 0x000ee40008001107 */
[----:B---3--:R-:W-:Y:S05]  /*4e40*/  @!P0 BRA `(.L_x_84) ;  /* 0x0000003800288947 */ /* 0x008fea0003800000 */
.L_x_175:
[----:B------:R-:W3:Y:S02]  /*4e50*/  SYNCS.PHASECHK.TRANS64.TRYWAIT P0, [UR7+0x70], R2 ;  /* 0x00007002ff0075a7 */ /* 0x000ee40008001107 */
[----:B---3--:R-:W-:Y:S05]  /*4e60*/  @!P0 BRA `(.L_x_85) ;  /* 0x0000003800388947 */ /* 0x008fea0003800000 */
.L_x_177:
[----:B-1----:R-:W-:-:S07]  /*4e70*/  MOV R0, UR7 ;  /* 0x0000000700007c02 */ /* 0x002fce0008000f00 */
.L_x_86:
[----:B-1----:R-:W-:-:S04]  /*4e80*/  SHF.L.U32 R2, R30, 0x1f, RZ ;  /* 0x0000001f1e027819 */ /* 0x002fc800000006ff */
[----:B------:R1:W3:Y:S03]  /*4e90*/  SYNCS.PHASECHK.TRANS64.TRYWAIT P0, [R0+URZ+0x78], R2 ;  /* 0x00007802000075a7 */ /* 0x0002e600080011ff */
[----:B---3--:R-:W-:Y:S05]  /*4ea0*/  @!P0 NANOSLEEP.SYNCS 0x989680 ;  /* 0x009896800000895d */ /* 0x008fea0003900000 */
[----:B------:R-:W3:Y:S02]  /*4eb0*/  @!P0 SYNCS.PHASECHK.TRANS64 P0, [R0+URZ+0x78], R2 ;  /* 0x00007802000085a7 */ /* 0x000ee400080010ff */
[----:B--23--:R-:W-:Y:S05]  /*4ec0*/  @P0 EXIT ;  /* 0x000000000000094d */ /* 0x00cfea0003800000 */
[----:B------:R-:W-:Y:S05]  /*4ed0*/  BRA `(.L_x_86) ;  /* 0xfffffffc00e87947 */ /* 0x000fea000383ffff */
.L_x_71:
[----:B------:R-:W-:-:S06]  /*4ee0*/  UISETP.GE.AND UP1, UPT, UR8, 0x4, UPT ;  /* 0x000000040800788c */ /* 0x000fcc000bf26270 */
[----:B------:R-:W-:-:S13]  /*4ef0*/  PLOP3.LUT P0, PT, PT, PT, UP1, 0x80, 0x8 ;  /* 0x000000000008781c */ /* 0x000fda0003f0f018 */
[----:B------:R-:W-:Y:S05]  /*4f00*/  @!P0 EXIT ;  /* 0x000000000000894d */ /* 0x000fea0003800000 */
[----:B------:R-:W-:Y:S01]  /*4f10*/  BAR.SYNC.DEFER_BLOCKING 0x6, 0xa0 ;  /* 0x0182800000007b1d */ /* 0x000fe20000010000 */
[C---:B------:R-:W-:Y:S01]  /*4f20*/  IMAD.SHL.U32 R2, R77.reuse, 0x10, RZ ;  /* 0x000000104d027824 */ /* 0x040fe200078e00ff */
[C---:B------:R-:W-:Y:S01]  /*4f30*/  SHF.L.U32 R32, R77.reuse, 0x10, RZ ;  /* 0x000000104d207819 */ /* 0x040fe200000006ff */
[C---:B------:R-:W-:Y:S01]  /*4f40*/  IMAD.SHL.U32 R76, R77.reuse, 0x2, RZ ;  /* 0x000000024d4c7824 */ /* 0x040fe200078e00ff */
[C---:B------:R-:W-:Y:S01]  /*4f50*/  LOP3.LUT R78, R77.reuse, 0x60, RZ, 0xc0, !PT ;  /* 0x000000604d4e7812 */ /* 0x040fe200078ec0ff */
[----:B------:R-:W-:Y:S01]  /*4f60*/  HFMA2 R73, -RZ, RZ, 0, 5.9604644775390625e-08 ;  /* 0x00000001ff497431 */ /* 0x000fe200000001ff */
[----:B------:R-:W-:Y:S02]  /*4f70*/  UMOV UR36, 0x400 ;  /* 0x0000040000247882 */ /* 0x000fe40000000000 */
[----:B------:R-:W1:Y:S01]  /*4f80*/  LDC R67, c[0x0][0x370] ;  /* 0x0000dc00ff437b82 */ /* 0x000e620000000800 */
[----:B------:R-:W-:Y:S01]  /*4f90*/  ULEA UR36, UR37, UR36, 0x18 ;  /* 0x0000002425247291 */ /* 0x000fe2000f8ec0ff */
[----:B------:R-:W-:Y:S01]  /*4fa0*/  LOP3.LUT R3, R2, 0x60, RZ, 0xc0, !PT ;  /* 0x0000006002037812 */ /* 0x000fe200078ec0ff */
[----:B------:R-:W-:Y:S01]  /*4fb0*/  HFMA2 R71, -RZ, RZ, 0, 0 ;  /* 0x00000000ff477431 */ /* 0x000fe200000001ff */
[----:B------:R-:W-:Y:S01]  /*4fc0*/  LOP3.LUT R75, R77, 0x2, RZ, 0xc0, !PT ;  /* 0x000000024d4b7812 */ /* 0x000fe200078ec0ff */
[----:B------:R-:W-:Y:S01]  /*4fd0*/  UIADD3 UR4, UPT, UPT, UR36, 0x200, URZ ;  /* 0x0000020024047890 */ /* 0x000fe2000fffe0ff */
[----:B------:R-:W-:Y:S01]  /*4fe0*/  LOP3.LUT R76, R3, 0xc, R76, 0xf8, !PT ;  /* 0x0000000c034c7812 */ /* 0x000fe200078ef84c */
[----:B------:R-:W-:Y:S01]  /*4ff0*/  IMAD.MOV.U32 R31, RZ, RZ, RZ ;  /* 0x000000ffff1f7224 */ /* 0x000fe200078e00ff */
[----:B------:R-:W2:Y:S01]  /*5000*/  LDC R28, c[0x0][0xb0c] ;  /* 0x0002c300ff1c7b82 */ /* 0x000ea20000000800 */
[----:B------:R-:W-:Y:S01]  /*5010*/  LOP3.LUT R32, R32, 0x600000, RZ, 0xc0, !PT ;  /* 0x0060000020207812 */ /* 0x000fe200078ec0ff */
[----:B------:R-:W-:Y:S01]  /*5020*/  IMAD.MOV.U32 R81, RZ, RZ, RZ ;  /* 0x000000ffff517224 */ /* 0x000fe200078e00ff */
[----:B------:R-:W-:Y:S01]  /*5030*/  LOP3.LUT R76, R76, 0x790, R2, 0xf8, !PT ;  /* 0x000007904c4c7812 */ /* 0x000fe200078ef802 */
[----:B------:R-:W-:Y:S01]  /*5040*/  IMAD.U32 R69, RZ, RZ, UR4 ;  /* 0x00000004ff457e24 */ /* 0x000fe2000f8e00ff */
[----:B------:R-:W-:Y:S01]  /*5050*/  LOP3.LUT R77, R77, 0x4, RZ, 0xc0, !PT ;  /* 0x000000044d4d7812 */ /* 0x000fe200078ec0ff */
[----:B------:R-:W4:Y:S01]  /*5060*/  LDCU.64 UR54, c[0x0][0x348] ;  /* 0x00006900ff3677ac */ /* 0x000f220008000a00 */
[----:B------:R-:W-:Y:S01]  /*5070*/  MOV R72, RZ ;  /* 0x000000ff00487202 */ /* 0x000fe20000000f00 */
[----:B------:R-:W1:Y:S01]  /*5080*/  LDC R65, c[0x0][0xb20] ;  /* 0x0002c800ff417b82 */ /* 0x000e620000000800 */
[----:B------:R-:W3:Y:S01]  /*5090*/  LDS R0, [UR36+0x140] ;  /* 0x00014024ff007984 */ /* 0x000ee20008000800 */
[----:B------:R-:W-:Y:S01]  /*50a0*/  IMAD R76, R76, 0x4, R69 ;  /* 0x000000044c4c7824 */ /* 0x000fe200078e0245 */
[----:B------:R-:W1:Y:S03]  /*50b0*/  LDCU.64 UR38, c[0x0][0x888] ;  /* 0x00011100ff2677ac */ /* 0x000e660008000a00 */
[--C-:B------:R-:W-:Y:S01]  /*50c0*/  IMAD R75, R75, -0x10, R76.reuse ;  /* 0xfffffff04b4b7824 */ /* 0x100fe200078e024c */
[----:B------:R-:W1:Y:S01]  /*50d0*/  LDCU.64 UR44, c[0x0][0x890] ;  /* 0x00011200ff2c77ac */ /* 0x000e620008000a00 */
[----:B------:R-:W1:Y:S01]  /*50e0*/  LDC R27, c[0x0][0xb30] ;  /* 0x0002cc00ff1b7b82 */ /* 0x000e620000000800 */
[----:B------:R-:W-:Y:S01]  /*50f0*/  IMAD R74, R77, -0x10, R76 ;  /* 0xfffffff04d4a7824 */ /* 0x000fe200078e024c */
[----:B------:R-:W-:Y:S01]  /*5100*/  UMOV UR48, URZ ;  /* 0x000000ff00307c82 */ /* 0x000fe20008000000 */
[----:B------:R-:W-:-:S05]  /*5110*/  UMOV UR50, URZ ;  /* 0x000000ff00327c82 */ /* 0x000fca0008000000 */
[----:B------:R-:W1:Y:S08]  /*5120*/  LDC.64 R60, c[0x0][0xb10] ;  /* 0x0002c400ff3c7b82 */ /* 0x000e700000000a00 */
[----:B------:R-:W1:Y:S08]  /*5130*/  LDC.64 R24, c[0x0][0xb18] ;  /* 0x0002c600ff187b82 */ /* 0x000e700000000a00 */
[----:B------:R-:W1:Y:S08]  /*5140*/  LDC.64 R22, c[0x0][0xb28] ;  /* 0x0002ca00ff167b82 */ /* 0x000e700000000a00 */
[----:B------:R-:W1:Y:S01]  /*5150*/  LDC.64 R58, c[0x0][0x8b0] ;  /* 0x00022c00ff3a7b82 */ /* 0x000e620000000a00 */
[----:B---3--:R-:W-:-:S07]  /*5160*/  IMAD.IADD R32, R0, 0x1, R32 ;  /* 0x0000000100207824 */ /* 0x008fce00078e0220 */
[----:B------:R-:W3:Y:S08]  /*5170*/  LDC.64 R56, c[0x0][0x8a8] ;  /* 0x00022a00ff387b82 */ /* 0x000ef00000000a00 */
[----:B--2-4-:R-:W1:Y:S02]  /*5180*/  LDC R66, c[0x0][0x374] ;  /* 0x0000dd00ff427b82 */ /* 0x014e640000000800 */
.L_x_130:
[----:B------:R-:W-:Y:S02]  /*5190*/  LEA R0, R81, UR36, 0x3 ;  /* 0x0000002451007c11 */ /* 0x000fe4000f8e18ff */
[----:B------:R-:W-:Y:S02]  /*51a0*/  SHF.L.U32 R2, R71, 0x1f, RZ ;  /* 0x0000001f47027819 */ /* 0x000fe400000006ff */
[----:B------:R-:W-:Y:S02]  /*51b0*/  LEA R16, R81, UR36, 0x4 ;  /* 0x0000002451107c11 */ /* 0x000fe4000f8e20ff */
[----:B------:R-:W2:Y:S02]  /*51c0*/  SYNCS.PHASECHK.TRANS64.TRYWAIT P0, [R0+URZ+0x90], R2 ;  /* 0x00009002000075a7 */ /* 0x000ea400080011ff */
[----:B--23--:R-:W-:Y:S05]  /*51d0*/  @!P0 BRA `(.L_x_87) ;  /* 0x0000003400748947 */ /* 0x00cfea0003800000 */
.L_x_178:
[----:B------:R-:W4:Y:S01]  /*51e0*/  LDC.64 R10, c[0x0][0xb10] ;  /* 0x0002c400ff0a7b82 */ /* 0x000f220000000a00 */
[----:B------:R-:W3:Y:S01]  /*51f0*/  LDS.128 R16, [R16+0x120] ;  /* 0x0001200010107984 */ /* 0x000ee20000000c00 */
[----:B-1----:R-:W-:Y:S01]  /*5200*/  ISETP.NE.AND P1, PT, R27, 0x1, PT ;  /* 0x000000011b00780c */ /* 0x002fe20003f25270 */
[----:B--2---:R-:W-:Y:S01]  /*5210*/  VIADD R0, R0, 0xa0 ;  /* 0x000000a000007836 */ /* 0x004fe20000000000 */
[----:B------:R-:W-:Y:S04]  /*5220*/  ISETP.GE.AND P0, PT, R26, 0x1, PT ;  /* 0x000000011a00780c */ /* 0x000fe80003f06270 */
[----:B------:R-:W1:Y:S01]  /*5230*/  LDC.64 R8, c[0x0][0xb18] ;  /* 0x0002c600ff087b82 */ /* 0x000e620000000a00 */
[----:B------:R-:W-:Y:S01]  /*5240*/  PRMT R0, RZ, 0x654, R0 ;  /* 0x00000654ff007816 */ /* 0x000fe20000000000 */
[----:B------:R-:W-:Y:S01]  /*5250*/  @!PT LDS RZ, [RZ] ;  /* 0x00000000fffff984 */ /* 0x000fe20000000800 */
[----:B------:R-:W-:Y:S01]  /*5260*/  @!PT LDS RZ, [RZ] ;  /* 0x00000000fffff984 */ /* 0x000fe20000000800 */
[----:B------:R-:W-:Y:S01]  /*5270*/  @!PT LDS RZ, [RZ] ;  /* 0x00000000fffff984 */ /* 0x000fe20000000800 */
[----:B------:R-:W-:Y:S01]  /*5280*/  @!PT LDS RZ, [RZ] ;  /* 0x00000000fffff984 */ /* 0x000fe20000000800 */
[----:B------:R2:W-:Y:S06]  /*5290*/  MEMBAR.ALL.CTA ;  /* 0x0000000000007992 */ /* 0x0005ec0000008000 */
[----:B--2---:R-:W2:Y:S01]  /*52a0*/  FENCE.VIEW.ASYNC.S ;  /* 0x00000000000073c6 */ /* 0x004ea20000000000 */
[----:B------:R-:W1:Y:S08]  /*52b0*/  @!P1 LDC R12, c[0x0][0xb20] ;  /* 0x0002c800ff0c9b82 */ /* 0x000e700000000800 */
[----:B------:R-:W1:Y:S01]  /*52c0*/  @!P1 LDC R7, c[0x0][0xb0c] ;  /* 0x0002c300ff079b82 */ /* 0x000e620000000800 */
[----:B--2---:R2:W-:Y:S01]  /*52d0*/  SYNCS.ARRIVE.TRANS64.RED.A1T0 RZ, [R0+URZ], RZ ;  /* 0x000000ff00ff79a7 */ /* 0x0045e200081004ff */
[----:B---3--:R-:W-:Y:S04]  /*52e0*/  LOP3.LUT P4, RZ, R18, 0x1, RZ, 0xc0, !PT ;  /* 0x0000000112ff7812 */ /* 0x008fe8000788c0ff */
[----:B------:R-:W-:Y:S09]  /*52f0*/  P2R R79, PR, RZ, 0x10 ;  /* 0x00000010ff4f7803 */ /* 0x000ff20000000000 */
[----:B------:R-:W-:Y:S02]  /*5300*/  @P4 MOV R30, R16 ;  /* 0x00000010001e4202 */ /* 0x000fe40000000f00 */
[----:B------:R-:W-:Y:S01]  /*5310*/  @P4 LOP3.LUT R29, R17, 0xffff, RZ, 0xc0, !PT ;  /* 0x0000ffff111d4812 */ /* 0x000fe200078ec0ff */
[----:B--2-4-:R-:W-:Y:S06]  /*5320*/  @!P0 BRA `(.L_x_88) ;  /* 0x0000000000a48947 */ /* 0x014fec0003800000 */
[----:B------:R-:W-:Y:S01]  /*5330*/  IMAD.HI.U32 R0, R66, R25, RZ ;  /* 0x0000001942007227 */ /* 0x000fe200078e00ff */
[----:B------:R-:W-:Y:S02]  /*5340*/  ISETP.NE.AND P0, PT, R24, 0x1, PT ;  /* 0x000000011800780c */ /* 0x000fe40003f05270 */
[----:B------:R-:W-:Y:S01]  /*5350*/  ISETP.NE.AND P2, PT, R26, 0x1, PT ;  /* 0x000000011a00780c */ /* 0x000fe20003f45270 */
[----:B------:R-:W-:Y:S01]  /*5360*/  IMAD.HI.U32 R4, R67, R60, RZ ;  /* 0x0000003c43047227 */ /* 0x000fe200078e00ff */
[----:B------:R-:W-:Y:S02]  /*5370*/  SHF.R.U32.HI R0, RZ, R65, R0 ;  /* 0x00000041ff007219 */ /* 0x000fe40000011600 */
[----:B------:R-:W-:Y:S01]  /*5380*/  ISETP.NE.AND P3, PT, R28, 0x1, PT ;  /* 0x000000011c00780c */ /* 0x000fe20003f65270 */
[----:B------:R-:W-:Y:S01]  /*5390*/  IMAD.HI.U32 R6, R29, R25, RZ ;  /* 0x000000191d067227 */ /* 0x000fe200078e00ff */
[-C--:B------:R-:W-:Y:S02]  /*53a0*/  SHF.R.U32.HI R4, RZ, R61.reuse, R4 ;  /* 0x0000003dff047219 */ /* 0x080fe40000011604 */
[----:B------:R-:W-:Y:S01]  /*53b0*/  SEL R0, R66, R0, !P0 ;  /* 0x0000000042007207 */ /* 0x000fe20004000000 */
[----:B------:R-:W-:Y:S01]  /*53c0*/  IMAD.HI.U32 R5, R30, R60, RZ ;  /* 0x0000003c1e057227 */ /* 0x000fe200078e00ff */
[----:B------:R-:W-:Y:S03]  /*53d0*/  SEL R4, R67, R4, !P3 ;  /* 0x0000000443047207 */ /* 0x000fe60005800000 */
[-C--:B------:R-:W-:Y:S01]  /*53e0*/  IMAD.HI.U32 R3, R0, R22.reuse, RZ ;  /* 0x0000001600037227 */ /* 0x080fe200078e00ff */
[----:B------:R-:W-:Y:S03]  /*53f0*/  SHF.R.U32.HI R5, RZ, R61, R5 ;  /* 0x0000003dff057219 */ /* 0x000fe60000011605 */
[----:B------:R-:W-:Y:S01]  /*5400*/  IMAD.HI.U32 R2, R4, R22, RZ ;  /* 0x0000001604027227 */ /* 0x000fe200078e00ff */
[----:B------:R-:W-:Y:S02]  /*5410*/  @P2 SHF.R.U32.HI R0, RZ, R23, R3 ;  /* 0x00000017ff002219 */ /* 0x000fe40000011603 */
[----:B------:R-:W-:Y:S02]  /*5420*/  SHF.R.U32.HI R3, RZ, R65, R6 ;  /* 0x00000041ff037219 */ /* 0x000fe40000011606 */
[----:B------:R-:W-:Y:S01]  /*5430*/  @P2 SHF.R.U32.HI R4, RZ, R23, R2 ;  /* 0x00000017ff042219 */ /* 0x000fe20000011602 */
[----:B------:R-:W-:Y:S01]  /*5440*/  IMAD R0, R26, R0, RZ ;  /* 0x000000001a007224 */ /* 0x000fe200078e02ff */
[----:B------:R-:W-:Y:S02]  /*5450*/  SEL R3, R29, R3, !P0 ;  /* 0x000000031d037207 */ /* 0x000fe40004000000 */
[----:B------:R-:W-:Y:S01]  /*5460*/  SEL R2, R30, R5, !P3 ;  /* 0x000000051e027207 */ /* 0x000fe20005800000 */
[----:B------:R-:W-:Y:S01]  /*5470*/  IMAD R5, R26, R4, RZ ;  /* 0x000000041a057224 */ /* 0x000fe200078e02ff */
[C---:B------:R-:W-:Y:S01]  /*5480*/  ISETP.GE.AND P0, PT, R3.reuse, R0, PT ;  /* 0x000000000300720c */ /* 0x040fe20003f06270 */
[C---:B------:R-:W-:Y:S03]  /*5490*/  IMAD.HI.U32 R0, R3.reuse, R22, RZ ;  /* 0x0000001603007227 */ /* 0x040fe600078e00ff */
[C---:B------:R-:W-:Y:S02]  /*54a0*/  ISETP.GE.OR P0, PT, R2.reuse, R5, P0 ;  /* 0x000000050200720c */ /* 0x040fe40000706670 */
[----:B------:R-:W-:Y:S04]  /*54b0*/  SHF.R.U32.HI R0, RZ, R23, R0 ;  /* 0x00000017ff007219 */ /* 0x000fe80000011600 */
[C---:B------:R-:W-:Y:S05]  /*54c0*/  SEL R6, R3.reuse, R0, !P2 ;  /* 0x0000000003067207 */ /* 0x040fea0005000000 */
        /* <DEDUP_REMOVED lines=14> */
[----:B------:R-:W-:Y:S07]  /*55b0*/  IMAD R29, R3, R24, R29 ;  /* 0x00000018031d7224 */ /* 0x000fee00078e021d */
.L_x_88:
[----:B-1----:R-:W-:Y:S01]  /*55c0*/  @!P1 ISETP.NE.AND P0, PT, R8, 0x1, PT ;  /* 0x000000010800980c */ /* 0x002fe20003f05270 */
[----:B------:R-:W-:Y:S01]  /*55d0*/  @!P1 IMAD.HI.U32 R2, R29, R9, RZ ;  /* 0x000000091d029227 */ /* 0x000fe200078e00ff */
[----:B------:R-:W-:Y:S01]  /*55e0*/  R2UR UR42, R15 ;  /* 0x000000000f2a72ca */ /* 0x000fe200000e0000 */
[----:B------:R-:W-:Y:S01]  /*55f0*/  BSSY.RECONVERGENT B6, `(.L_x_89) ;  /* 0x0000031000067945 */ /* 0x000fe20003800200 */
[----:B------:R-:W-:Y:S01]  /*5600*/  R2UR UR41, R14 ;  /* 0x000000000e2972ca */ /* 0x000fe200000e0000 */
[C---:B------:R-:W-:Y:S01]  /*5610*/  @!P1 IMAD.HI.U32 R0, R30.reuse, R10, RZ ;  /* 0x0000000a1e009227 */ /* 0x040fe200078e00ff */
[----:B------:R-:W-:Y:S02]  /*5620*/  @!P1 SHF.R.U32.HI R2, RZ, R12, R2 ;  /* 0x0000000cff029219 */ /* 0x000fe40000011602 */
[----:B------:R-:W-:Y:S01]  /*5630*/  @!P1 ISETP.NE.AND P2, PT, R7, 0x1, PT ;  /* 0x000000010700980c */ /* 0x000fe20003f45270 */
[----:B------:R-:W-:Y:S01]  /*5640*/  VIADD R81, R81, 0x1 ;  /* 0x0000000151517836 */ /* 0x000fe20000000000 */
[----:B------:R-:W-:Y:S02]  /*5650*/  @!P1 SEL R2, R29, R2, !P0 ;  /* 0x000000021d029207 */ /* 0x000fe40004000000 */
[----:B------:R-:W-:Y:S02]  /*5660*/  @!P1 SHF.R.U32.HI R0, RZ, R11, R0 ;  /* 0x0000000bff009219 */ /* 0x000fe40000011600 */
[----:B------:R-:W-:Y:S01]  /*5670*/  LOP3.LUT P0, RZ, R69, 0x1b0, RZ, 0xc0, !PT ;  /* 0x000001b045ff7812 */ /* 0x000fe2000780c0ff */
[----:B------:R-:W-:Y:S01]  /*5680*/  USHF.L.U32 UR42, UR42, 0x7, URZ ;  /* 0x000000072a2a7899 */ /* 0x000fe200080006ff */
[----:B------:R-:W-:Y:S01]  /*5690*/  @!P1 SEL R3, R30, R0, !P2 ;  /* 0x000000001e039207 */ /* 0x000fe20005000000 */
[----:B------:R-:W-:Y:S01]  /*56a0*/  USHF.L.U32 UR41, UR41, 0x6, URZ ;  /* 0x0000000629297899 */ /* 0x000fe200080006ff */
[----:B------:R-:W-:Y:S03]  /*56b0*/  @P4 SHF.R.U32.HI R70, RZ, 0x10, R17 ;  /* 0x00000010ff464819 */ /* 0x000fe60000011611 */
[----:B------:R-:W-:Y:S02]  /*56c0*/  @!P1 IMAD.IADD R0, R2, 0x1, -R3 ;  /* 0x0000000102009824 */ /* 0x000fe400078e0a03 */
[----:B------:R-:W-:Y:S02]  /*56d0*/  @!P1 IMAD.IADD R2, R3, 0x1, -R2 ;  /* 0x0000000103029824 */ /* 0x000fe400078e0a02 */
[----:B------:R-:W-:Y:S02]  /*56e0*/  @!P1 IMAD R30, R0, R7, R30 ;  /* 0x00000007001e9224 */ /* 0x000fe400078e021e */
[----:B------:R-:W-:Y:S01]  /*56f0*/  @!P1 IMAD R29, R2, R8, R29 ;  /* 0x00000008021d9224 */ /* 0x000fe200078e021d */
[----:B------:R-:W-:Y:S06]  /*5700*/  @!P0 BRA `(.L_x_90) ;  /* 0x00000000007c8947 */ /* 0x000fec0003800000 */
[----:B------:R-:W1:Y:S01]  /*5710*/  LDCU.64 UR8, c[0x4][0x80] ;  /* 0x01001000ff0877ac */ /* 0x000e620008000a00 */
[----:B------:R-:W-:Y:S01]  /*5720*/  MOV R2, 0x0 ;  /* 0x0000000000027802 */ /* 0x000fe20000000f00 */
[----:B------:R-:W-:Y:S02]  /*5730*/  HFMA2 R12, -RZ, RZ, 0, 5.9604644775390625e-08 ;  /* 0x00000001ff0c7431 */ /* 0x000fe400000001ff */
[----:B------:R-:W-:Y:S01]  /*5740*/  IMAD.MOV.U32 R8, RZ, RZ, 0x70 ;  /* 0x00000070ff087424 */ /* 0x000fe200078e00ff */
[----:B------:R2:W3:Y:S01]  /*5750*/  LDC.64 R14, c[0x4][R2] ;  /* 0x01000000020e7b82 */ /* 0x0004e20000000a00 */
[----:B------:R-:W4:Y:S01]  /*5760*/  LDCU.64 UR6, c[0x4][0x88] ;  /* 0x01001100ff0677ac */ /* 0x000f220008000a00 */
[----:B------:R-:W-:Y:S01]  /*5770*/  IMAD.MOV.U32 R13, RZ, RZ, RZ ;  /* 0x000000ffff0d7224 */ /* 0x000fe200078e00ff */
[----:B------:R-:W2:Y:S01]  /*5780*/  LDCU.64 UR4, c[0x4][0x8] ;  /* 0x01000100ff0477ac */ /* 0x000ea20008000a00 */
[----:B-1----:R-:W-:Y:S01]  /*5790*/  MOV R5, UR9 ;  /* 0x0000000900057c02 */ /* 0x002fe20008000f00 */
[----:B------:R-:W-:Y:S01]  /*57a0*/  IMAD.U32 R4, RZ, RZ, UR8 ;  /* 0x00000008ff047e24 */ /* 0x000fe2000f8e00ff */
[----:B----4-:R-:W-:Y:S01]  /*57b0*/  MOV R7, UR7 ;  /* 0x0000000700077c02 */ /* 0x010fe20008000f00 */
[----:B------:R-:W-:Y:S01]  /*57c0*/  IMAD.U32 R6, RZ, RZ, UR6 ;  /* 0x00000006ff067e24 */ /* 0x000fe2000f8e00ff */
[----:B--2---:R-:W-:Y:S01]  /*57d0*/  MOV R11, UR5 ;  /* 0x00000005000b7c02 */ /* 0x004fe20008000f00 */
[----:B------:R-:W-:Y:S02]  /*57e0*/  IMAD.U32 R10, RZ, RZ, UR4 ;  /* 0x00000004ff0a7e24 */ /* 0x000fe4000f8e00ff */
[----:B------:R-:W-:Y:S07]  /*57f0*/  LEPC R20, `(.L_x_91) ;  /* 0x000000001014794e */ /* 0x000fee0000000000 */
[----:B---3-5:R-:W-:Y:S05]  /*5800*/  CALL.ABS.NOINC R14 ;  /* 0x000000000e007343 */ /* 0x028fea0003c00000 */
.L_x_91:
[----:B------:R-:W1:Y:S01]  /*5810*/  LDCU.64 UR8, c[0x4][0x80] ;  /* 0x01001000ff0877ac */ /* 0x000e620008000a00 */
[----:B------:R-:W2:Y:S01]  /*5820*/  LDC.64 R2, c[0x4][R2] ;  /* 0x0100000002027b82 */ /* 0x000ea20000000a00 */
[----:B------:R-:W-:Y:S02]  /*5830*/  HFMA2 R12, -RZ, RZ, 0, 5.9604644775390625e-08 ;  /* 0x00000001ff0c7431 */ /* 0x000fe400000001ff */
[----:B------:R-:W-:Y:S02]  /*5840*/  IMAD.MOV.U32 R8, RZ, RZ, 0x70 ;  /* 0x00000070ff087424 */ /* 0x000fe400078e00ff */
[----:B------:R-:W-:Y:S01]  /*5850*/  IMAD.MOV.U32 R13, RZ, RZ, RZ ;  /* 0x000000ffff0d7224 */ /* 0x000fe200078e00ff */
[----:B------:R-:W3:Y:S01]  /*5860*/  LDCU.64 UR6, c[0x4][0x88] ;  /* 0x01001100ff0677ac */ /* 0x000ee20008000a00 */
[----:B------:R-:W4:Y:S01]  /*5870*/  LDCU.64 UR4, c[0x4][0x8] ;  /* 0x01000100ff0477ac */ /* 0x000f220008000a00 */
[----:B-1----:R-:W-:Y:S02]  /*5880*/  MOV R4, UR8 ;  /* 0x0000000800047c02 */ /* 0x002fe40008000f00 */
[----:B------:R-:W-:Y:S02]  /*5890*/  MOV R5, UR9 ;  /* 0x0000000900057c02 */ /* 0x000fe40008000f00 */
[----:B---3--:R-:W-:Y:S01]  /*58a0*/  MOV R7, UR7 ;  /* 0x0000000700077c02 */ /* 0x008fe20008000f00 */
[----:B------:R-:W-:Y:S01]  /*58b0*/  IMAD.U32 R6, RZ, RZ, UR6 ;  /* 0x00000006ff067e24 */ /* 0x000fe2000f8e00ff */
[----:B----4-:R-:W-:Y:S01]  /*58c0*/  MOV R11, UR5 ;  /* 0x00000005000b7c02 */ /* 0x010fe20008000f00 */
[----:B------:R-:W-:Y:S02]  /*58d0*/  IMAD.U32 R10, RZ, RZ, UR4 ;  /* 0x00000004ff0a7e24 */ /* 0x000fe4000f8e00ff */
[----:B------:R-:W-:Y:S07]  /*58e0*/  LEPC R20, `(.L_x_90) ;  /* 0x000000001014794e */ /* 0x000fee0000000000 */
[----:B--2---:R-:W-:Y:S05]  /*58f0*/  CALL.ABS.NOINC R2 ;  /* 0x0000000002007343 */ /* 0x004fea0003c00000 */
.L_x_90:
[----:B------:R-:W-:Y:S05]  /*5900*/  BSYNC.RECONVERGENT B6 ;  /* 0x0000000000067941 */ /* 0x000fea0003800200 */
.L_x_89:
[----:B------:R-:W-:Y:S01]  /*5910*/  ISETP.NE.U32.AND P4, PT, R58, RZ, PT ;  /* 0x000000ff3a00720c */ /* 0x000fe20003f85070 */
[----:B------:R-:W-:Y:S01]  /*5920*/  UISETP.NE.AND UP2, UPT, UR49, URZ, UPT ;  /* 0x000000ff3100728c */ /* 0x000fe2000bf45270 */
[----:B------:R-:W-:Y:S01]  /*5930*/  ISETP.NE.U32.AND P2, PT, RZ, UR38, PT ;  /* 0x00000026ff007c0c */ /* 0x000fe2000bf45070 */
[----:B------:R-:W-:Y:S01]  /*5940*/  UISETP.NE.U32.AND UP1, UPT, UR44, URZ, UPT ;  /* 0x000000ff2c00728c */ /* 0x000fe2000bf25070 */
[----:B------:R-:W-:Y:S01]  /*5950*/  ISETP.NE.AND.EX P4, PT, R59, RZ, PT, P4 ;  /* 0x000000ff3b00720c */ /* 0x000fe20003f85340 */
[----:B------:R-:W-:Y:S01]  /*5960*/  UPLOP3.LUT UP0, UPT, UPT, UPT, UPT, 0x40, 0x4 ;  /* 0x000000000004789c */ /* 0x000fe20003f0e870 */
[----:B------:R-:W-:Y:S01]  /*5970*/  ISETP.NE.AND.EX P2, PT, RZ, UR39, PT, P2 ;  /* 0x00000027ff007c0c */ /* 0x000fe2000bf45320 */
[----:B------:R-:W-:Y:S01]  /*5980*/  UISETP.NE.AND.EX UP1, UPT, UR45, URZ, UPT, UP1 ;  /* 0x000000ff2d00728c */ /* 0x000fe2000bf25310 */
[----:B------:R-:W-:Y:S04]  /*5990*/  PLOP3.LUT P1, PT, PT, PT, UP2, 0x80, 0x8 ;  /* 0x000000000008781c */ /* 0x000fe80003f2f028 */
[----:B------:R-:W-:Y:S06]  /*59a0*/  @UP2 UPLOP3.LUT UP0, UPT, UPT, UPT, UP1, 0x80, 0x8 ;  /* 0x000000000008289c */ /* 0x000fec0003f0f010 */
[----:B------:R-:W-:Y:S01]  /*59b0*/  PLOP3.LUT P0, PT, PT, PT, UP0, 0x80, 0x8 ;  /* 0x000000000008781c */ /* 0x000fe20003f0f008 */
[----:B------:R-:W-:Y:S01]  /*59c0*/  @!UPT UIADD3 URZ, UPT, UPT, URZ, URZ, URZ ;  /* 0x000000fffffff290 */ /* 0x000fe2000fffe0ff */
[----:B------:R-:W-:Y:S11]  /*59d0*/  BRA.U !UP1, `(.L_x_92) ;  /* 0x0000000109387547 */ /* 0x000ff6000b800000 */
[----:B------:R-:W-:Y:S01]  /*59e0*/  UISETP.NE.U32.AND UP0, UPT, UR38, URZ, UPT ;  /* 0x000000ff2600728c */ /* 0x000fe2000bf05070 */
[----:B------:R-:W-:Y:S02]  /*59f0*/  HFMA2 R0, -RZ, RZ, 0, 5.9604644775390625e-08 ;  /* 0x00000001ff007431 */ /* 0x000fe400000001ff */
[----:B------:R-:W-:Y:S01]  /*5a00*/  IMAD.MOV.U32 R64, RZ, RZ, 0x1 ;  /* 0x00000001ff407424 */ /* 0x000fe200078e00ff */
[----:B------:R-:W-:Y:S06]  /*5a10*/  UISETP.NE.AND.EX UP0, UPT, UR39, URZ, UPT, UP0 ;  /* 0x000000ff2700728c */ /* 0x000fec000bf05300 */
[----:B------:R-:W-:Y:S05]  /*5a20*/  PLOP3.LUT P3, PT, PT, PT, UP0, 0x80, 0x8 ;  /* 0x000000000008781c */ /* 0x000fea0003f6f008 */
[----:B------:R-:W1:Y:S01]  /*5a30*/  @UP0 LDCU.64 UR6, c[0x0][0x888] ;  /* 0x00011100ff0607ac */ /* 0x000e620008000a00 */
[----:B------:R-:W-:Y:S07]  /*5a40*/  @UP0 UIMAD UR4, UR52, UR44, URZ ;  /* 0x0000002c340402a4 */ /* 0x000fee000f8e02ff */
[----:B------:R-:W-:Y:S01]  /*5a50*/  @!P3 PRMT R64, R0, 0x7610, R64 ;  /* 0x000076100040b816 */ /* 0x000fe20000000040 */
[----:B-1----:R-:W-:Y:S03]  /*5a60*/  @UP0 UIMAD.WIDE UR6, UR4, 0x4, UR6 ;  /* 0x00000004040608a5 */ /* 0x002fe6000f8e0206 */
[----:B------:R-:W1:Y:S03]  /*5a70*/  @!UP0 LDCU UR4, c[0x0][0x880] ;  /* 0x00011000ff0487ac */ /* 0x000e660008000800 */
[----:B------:R-:W-:Y:S01]  /*5a80*/  IMAD.U32 R2, RZ, RZ, UR6 ;  /* 0x00000006ff027e24 */ /* 0x000fe2000f8e00ff */
[----:B------:R-:W-:Y:S05]  /*5a90*/  MOV R3, UR7 ;  /* 0x0000000700037c02 */ /* 0x000fea0008000f00 */
[----:B-----5:R2:W5:Y:S02]  /*5aa0*/  @P3 LDG.E R35, desc[UR46][R2.64] ;  /* 0x0000002e02233981 */ /* 0x020564000c1e1900 */
[----:B-12---:R-:W-:Y:S02]  /*5ab0*/  @!P3 IMAD.U32 R35, RZ, RZ, UR4 ;  /* 0x00000004ff23be24 */ /* 0x006fe4000f8e00ff */
.L_x_92:
[----:B------:R-:W-:Y:S05]  /*5ac0*/  @!P4 BRA `(.L_x_93) ;  /* 0x000000000020c947 */ /* 0x000fea0003800000 */
[----:B------:R-:W-:Y:S04]  /*5ad0*/  ISETP.NE.U32.AND P3, PT, R56, RZ, PT ;  /* 0x000000ff3800720c */ /* 0x000fe80003f65070 */
[----:B------:R-:W-:Y:S11]  /*5ae0*/  ISETP.NE.AND.EX P3, PT, R57, RZ, PT, P3 ;  /* 0x000000ff3900720c */ /* 0x000ff60003f65330 */
[----:B------:R-:W-:Y:S02]  /*5af0*/  @!UPT UIADD3 URZ, UPT, UPT, URZ, URZ, URZ ;  /* 0x000000fffffff290 */ /* 0x000fe4000fffe0ff */
[----:B------:R-:W1:Y:S01]  /*5b00*/  @P3 LDC.64 R2, c[0x0][0x8a8] ;  /* 0x00022a00ff023b82 */ /* 0x000e620000000a00 */
[----:B------:R-:W-:Y:S04]  /*5b10*/  @P3 IMAD R0, R58, UR52, RZ ;  /* 0x000000343a003c24 */ /* 0x000fe8000f8e02ff */
[----:B-1----:R-:W-:Y:S05]  /*5b20*/  @P3 IMAD.WIDE R2, R0, 0x4, R2 ;  /* 0x0000000400023825 */ /* 0x002fea00078e0202 */
[----:B-----5:R1:W5:Y:S02]  /*5b30*/  @P3 LDG.E R33, desc[UR46][R2.64] ;  /* 0x0000002e02213981 */ /* 0x020364000c1e1900 */
[----:B-1----:R-:W2:Y:S02]  /*5b40*/  @!P3 LDC R33, c[0x0][0x8a0] ;  /* 0x00022800ff21bb82 */ /* 0x002ea40000000800 */
.L_x_93:
[----:B-----5:R-:W-:Y:S01]  /*5b50*/  FSETP.NEU.AND P3, PT, R35, RZ, PT ;  /* 0x000000ff2300720b */ /* 0x020fe20003f6d000 */
[----:B------:R-:W-:Y:S01]  /*5b60*/  BSSY B1, `(.L_x_94) ;  /* 0x0000039000017945 */ /* 0x000fe20003800000 */
[----:B------:R-:W-:Y:S01]  /*5b70*/  SEL R3, RZ, 0xffffffff, P2 ;  /* 0xffffffffff037807 */ /* 0x000fe20001000000 */
[----:B------:R-:W-:Y:S01]  /*5b80*/  IMAD.MOV.U32 R86, RZ, RZ, 0x1 ;  /* 0x00000001ff567424 */ /* 0x000fe200078e00ff */
[----:B------:R-:W-:Y:S01]  /*5b90*/  @P1 LOP3.LUT P2, RZ, R64, 0xff, RZ, 0xc0, !PT ;  /* 0x000000ff40ff1812 */ /* 0x000fe2000784c0ff */
[----:B------:R-:W-:Y:S01]  /*5ba0*/  IMAD R34, R31, 0x40, R32 ;  /* 0x000000401f227824 */ /* 0x000fe200078e0220 */
[----:B------:R-:W-:Y:S01]  /*5bb0*/  @P1 SEL R0, RZ, 0xffffffff, P3 ;  /* 0xffffffffff001807 */ /* 0x000fe20001800000 */
[----:B------:R-:W-:Y:S01]  /*5bc0*/  IMAD R82, R77, -0x10, R75 ;  /* 0xfffffff04d527824 */ /* 0x000fe200078e024b */
[----:B------:R-:W-:Y:S01]  /*5bd0*/  LOP3.LUT R73, R73, 0x1, RZ, 0x3c, !PT ;  /* 0x0000000149497812 */ /* 0x000fe200078e3cff */
[----:B------:R-:W-:Y:S01]  /*5be0*/  IMAD.MOV.U32 R85, RZ, RZ, RZ ;  /* 0x000000ffff557224 */ /* 0x000fe200078e00ff */
[----:B------:R-:W-:Y:S02]  /*5bf0*/  @P0 SEL R0, R3, R0, !P2 ;  /* 0x0000000003000207 */ /* 0x000fe40005000000 */
[----:B------:R-:W-:Y:S02]  /*5c00*/  CS2R R54, SRZ ;  /* 0x0000000000367805 */ /* 0x000fe4000001ff00 */
[----:B------:R-:W-:Y:S02]  /*5c10*/  LEA R84, R31, UR36, 0x3 ;  /* 0x000000241f547c11 */ /* 0x000fe4000f8e18ff */
[----:B------:R-:W-:Y:S02]  /*5c20*/  CS2R R52, SRZ ;  /* 0x0000000000347805 */ /* 0x000fe4000001ff00 */
[----:B------:R-:W-:Y:S02]  /*5c30*/  @P1 LOP3.LUT R0, R0, 0x1, RZ, 0xc0, !PT ;  /* 0x0000000100001812 */ /* 0x000fe400078ec0ff */
[----:B------:R-:W-:Y:S02]  /*5c40*/  CS2R R50, SRZ ;  /* 0x0000000000327805 */ /* 0x000fe4000001ff00 */
[----:B------:R-:W-:Y:S02]  /*5c50*/  PLOP3.LUT P2, PT, PT, PT, UP1, 0x80, 0x8 ;  /* 0x000000000008781c */ /* 0x000fe40003f4f018 */
[----:B------:R-:W-:Y:S02]  /*5c60*/  CS2R R48, SRZ ;  /* 0x0000000000307805 */ /* 0x000fe4000001ff00 */
[----:B------:R-:W-:Y:S02]  /*5c70*/  ISETP.NE.U32.OR P5, PT, R0, 0x1, !P1 ;  /* 0x000000010000780c */ /* 0x000fe40004fa5470 */
[----:B------:R-:W-:Y:S02]  /*5c80*/  CS2R R46, SRZ ;  /* 0x00000000002e7805 */ /* 0x000fe4000001ff00 */
[----:B------:R-:W-:Y:S02]  /*5c90*/  LOP3.LUT P4, R80, R64, 0xff, RZ, 0xc0, !PT ;  /* 0x000000ff40507812 */ /* 0x000fe4000788c0ff */
[----:B------:R-:W-:Y:S02]  /*5ca0*/  CS2R R44, SRZ ;  /* 0x00000000002c7805 */ /* 0x000fe4000001ff00 */
[----:B------:R-:W-:Y:S02]  /*5cb0*/  SEL R2, RZ, 0xffffffff, P3 ;  /* 0xffffffffff027807 */ /* 0x000fe40001800000 */
[----:B------:R-:W-:Y:S02]  /*5cc0*/  CS2R R42, SRZ ;  /* 0x00000000002a7805 */ /* 0x000fe4000001ff00 */
[----:B------:R-:W-:Y:S02]  /*5cd0*/  P2R R83, PR, RZ, 0x20 ;  /* 0x00000020ff537803 */ /* 0x000fe40000000000 */
[----:B------:R-:W-:Y:S02]  /*5ce0*/  CS2R R40, SRZ ;  /* 0x0000000000287805 */ /* 0x000fe4000001ff00 */
[----:B------:R-:W-:Y:S02]  /*5cf0*/  @P2 SEL R2, R3, R2, !P4 ;  /* 0x0000000203022207 */ /* 0x000fe40006000000 */
[----:B------:R-:W-:Y:S02]  /*5d00*/  @P5 SHF.L.U32 R0, R73, 0x1f, RZ ;  /* 0x0000001f49005819 */ /* 0x000fe400000006ff */
[----:B------:R-:W-:Y:S02]  /*5d10*/  LOP3.LUT R2, R2, 0x1, RZ, 0xc0, !PT ;  /* 0x0000000102027812 */ /* 0x000fe400078ec0ff */
[----:B------:R1:W3:Y:S02]  /*5d20*/  @P5 SYNCS.PHASECHK.TRANS64.TRYWAIT P1, [UR36+0x40], R0 ;  /* 0x00004000ff0055a7 */ /* 0x0002e40008021124 */
[----:B------:R-:W-:Y:S04]  /*5d30*/  ISETP.NE.U32.AND P2, PT, R2, 0x1, PT ;  /* 0x000000010200780c */ /* 0x000fe80003f45070 */
[----:B------:R-:W-:Y:S02]  /*5d40*/  P2R R87, PR, RZ, 0x4 ;  /* 0x00000004ff577803 */ /* 0x000fe40000000000 */
[----:B-1----:R-:W-:Y:S04]  /*5d50*/  SHF.L.U32 R0, R72, 0x1f, RZ ;  /* 0x0000001f48007819 */ /* 0x002fe800000006ff */
[----:B------:R1:W4:Y:S01]  /*5d60*/  SYNCS.PHASECHK.TRANS64.TRYWAIT P0, [R84+URZ+0xb0], R0 ;  /* 0x0000b000540075a7 */ /* 0x00032200080011ff */
[----:B---3--:R-:W-:Y:S01]  /*5d70*/  @P5 SEL R86, RZ, 0x1, !P1 ;  /* 0x00000001ff565807 */ /* 0x008fe20004800000 */
[----:B-1----:R-:W-:Y:S06]  /*5d80*/  @!P5 BRA `(.L_x_95) ;  /* 0x000000000058d947 */ /* 0x002fec0003800000 */
[----:B------:R-:W-:Y:S01]  /*5d90*/  IMAD.MOV.U32 R54, RZ, RZ, RZ ;  /* 0x000000ffff367224 */ /* 0x000fe200078e00ff */
[----:B------:R-:W-:Y:S01]  /*5da0*/  ISETP.NE.AND P1, PT, R86, RZ, PT ;  /* 0x000000ff5600720c */ /* 0x000fe20003f25270 */
[----:B------:R-:W-:Y:S01]  /*5db0*/  BSSY B0, `(.L_x_96) ;  /* 0x000000c000007945 */ /* 0x000fe20003800000 */
[----:B------:R-:W-:Y:S02]  /*5dc0*/  CS2R R42, SRZ ;  /* 0x00000000002a7805 */ /* 0x000fe4000001ff00 */
[----:B------:R-:W-:Y:S02]  /*5dd0*/  CS2R R40, SRZ ;  /* 0x0000000000287805 */ /* 0x000fe4000001ff00 */
[----:B------:R-:W-:Y:S02]  /*5de0*/  CS2R R46, SRZ ;  /* 0x00000000002e7805 */ /* 0x000fe4000001ff00 */
[----:B------:R-:W-:Y:S02]  /*5df0*/  CS2R R44, SRZ ;  /* 0x00000000002c7805 */ /* 0x000fe4000001ff00 */
[----:B------:R-:W-:Y:S02]  /*5e00*/  CS2R R50, SRZ ;  /* 0x0000000000327805 */ /* 0x000fe4000001ff00 */
[----:B------:R-:W-:Y:S02]  /*5e10*/  CS2R R48, SRZ ;  /* 0x0000000000307805 */ /* 0x000fe4000001ff00 */
[----:B------:R-:W-:Y:S01]  /*5e20*/  CS2R R52, SRZ ;  /* 0x0000000000347805 */ /* 0x000fe2000001ff00 */
[----:B------:R-:W-:Y:S06]  /*5e30*/  @P1 BRA `(.L_x_97) ;  /* 0x00000000000c1947 */ /* 0x000fec0003800000 */
[----:B------:R-:W-:Y:S04]  /*5e40*/  SHF.L.U32 R3, R73, 0x1f, RZ ;  /* 0x0000001f49037819 */ /* 0x000fe800000006ff */
[----:B------:R-:W1:Y:S02]  /*5e50*/  SYNCS.PHASECHK.TRANS64.TRYWAIT P1, [UR36+0x40], R3 ;  /* 0x00004003ff0075a7 */ /* 0x000e640008021124 */
[----:B-1----:R-:W-:Y:S05]  /*5e60*/  @!P1 BRA `(.L_x_98) ;  /* 0x0000002800649947 */ /* 0x002fea0003800000 */
.L_x_97:
[----:B------:R-:W-:Y:S05]  /*5e70*/  BSYNC B0 ;  /* 0x0000000000007941 */ /* 0x000fea0003800000 */
.L_x_96:
[----:B------:R-:W-:Y:S01]  /*5e80*/  ISETP.NE.AND P1, PT, R87, RZ, PT ;  /* 0x000000ff5700720c */ /* 0x000fe20003f25270 */
[----:B------:R-:W-:Y:S11]  /*5e90*/  HFMA2 R85, -RZ, RZ, 0, 5.9604644775390625e-08 ;  /* 0x00000001ff557431 */ /* 0x000ff600000001ff */
[----:B------:R-:W-:Y:S01]  /*5ea0*/  @!UPT UIADD3 URZ, UPT, UPT, URZ, URZ, URZ ;  /* 0x000000fffffff290 */ /* 0x000fe2000fffe0ff */
[----:B------:R3:W1:Y:S04]  /*5eb0*/  @P1 LDS.128 R40, [R76] ;  /* 0x000000004c281984 */ /* 0x0006680000000c00 */
[----:B------:R3:W1:Y:S04]  /*5ec0*/  @P1 LDS.128 R44, [R75+0x10] ;  /* 0x000010004b2c1984 */ /* 0x0006680000000c00 */
[----:B------:R3:W1:Y:S04]  /*5ed0*/  @P1 LDS.128 R48, [R74+0x20] ;  /* 0x000020004a301984 */ /* 0x0006680000000c00 */
[----:B------:R3:W1:Y:S02]  /*5ee0*/  @P1 LDS.128 R52, [R82+0x30] ;  /* 0x0000300052341984 */ /* 0x0006640000000c00 */
.L_x_95:
[----:B------:R-:W-:Y:S05]  /*5ef0*/  BSYNC B1 ;  /* 0x0000000000017941 */ /* 0x000fea0003800000 */
.L_x_94:
[----:B-1----:R-:W-:Y:S04]  /*5f00*/  SHF.R.U32.HI R2, RZ, 0x15, R34 ;  /* 0x00000015ff027819 */ /* 0x002fe80000011622 */
[----:B------:R-:W-:Y:S01]  /*5f10*/  LOP3.LUT P1, RZ, R2, 0x3, R68, 0x48, !PT ;  /* 0x0000000302ff7812 */ /* 0x000fe20007824844 */
[----:B------:R-:W-:Y:S01]  /*5f20*/  @!UPT UIADD3 URZ, UPT, UPT, URZ, URZ, URZ ;  /* 0x000000fffffff290 */ /* 0x000fe2000fffe0ff */
[----:B----4-:R-:W-:Y:S11]  /*5f30*/  @P0 BRA `(.L_x_99) ;  /* 0x0000000000080947 */ /* 0x010ff60003800000 */
[----:B------:R-:W1:Y:S02]  /*5f40*/  SYNCS.PHASECHK.TRANS64.TRYWAIT P0, [R84+URZ+0xb0], R0 ;  /* 0x0000b000540075a7 */ /* 0x000e6400080011ff */
[----:B-1----:R-:W-:Y:S05]  /*5f50*/  @!P0 BRA `(.L_x_100) ;  /* 0x0000002800408947 */ /* 0x002fea0003800000 */
.L_x_99:
[----:B------:R-:W-:Y:S05]  /*5f60*/  @!P1 BRA `(.L_x_101) ;  /* 0x0000000000409947 */ /* 0x000fea0003800000 */
[----:B------:R-:W4:Y:S01]  /*5f70*/  LDCU.64 UR8, c[0x4][0x70] ;  /* 0x01000e00ff0877ac */ /* 0x000f220008000a00 */
[----:B------:R-:W-:Y:S01]  /*5f80*/  MOV R3, 0x0 ;  /* 0x0000000000037802 */ /* 0x000fe20000000f00 */
[----:B------:R-:W-:Y:S02]  /*5f90*/  HFMA2 R12, -RZ, RZ, 0, 5.9604644775390625e-08 ;  /* 0x00000001ff0c7431 */ /* 0x000fe400000001ff */
[----:B------:R-:W-:Y:S02]  /*5fa0*/  IMAD.MOV.U32 R8, RZ, RZ, 0x192 ;  /* 0x00000192ff087424 */ /* 0x000fe400078e00ff */
[----:B------:R-:W-:Y:S01]  /*5fb0*/  IMAD.MOV.U32 R13, RZ, RZ, RZ ;  /* 0x000000ffff0d7224 */ /* 0x000fe200078e00ff */
[----:B------:R-:W5:Y:S01]  /*5fc0*/  LDCU.64 UR6, c[0x4][0x78] ;  /* 0x01000f00ff0677ac */ /* 0x000f620008000a00 */
[----:B------:R-:W1:Y:S01]  /*5fd0*/  LDC.64 R2, c[0x4][R3] ;  /* 0x0100000003027b82 */ /* 0x000e620000000a00 */
[----:B------:R-:W2:Y:S01]  /*5fe0*/  LDCU.64 UR4, c[0x4][0x10] ;  /* 0x01000200ff0477ac */ /* 0x000ea20008000a00 */
[----:B----4-:R-:W-:Y:S01]  /*5ff0*/  MOV R5, UR9 ;  /* 0x0000000900057c02 */ /* 0x010fe20008000f00 */
[----:B------:R-:W-:Y:S01]  /*6000*/  IMAD.U32 R4, RZ, RZ, UR8 ;  /* 0x00000008ff047e24 */ /* 0x000fe2000f8e00ff */
[----:B-----5:R-:W-:Y:S01]  /*6010*/  MOV R7, UR7 ;  /* 0x0000000700077c02 */ /* 0x020fe20008000f00 */
[----:B------:R-:W-:Y:S01]  /*6020*/  IMAD.U32 R6, RZ, RZ, UR6 ;  /* 0x00000006ff067e24 */ /* 0x000fe2000f8e00ff */
[----:B--2---:R-:W-:Y:S01]  /*6030*/  MOV R11, UR5 ;  /* 0x00000005000b7c02 */ /* 0x004fe20008000f00 */
[----:B------:R-:W-:Y:S02]  /*6040*/  IMAD.U32 R10, RZ, RZ, UR4 ;  /* 0x00000004ff0a7e24 */ /* 0x000fe4000f8e00ff */
[----:B------:R-:W-:Y:S07]  /*6050*/  LEPC R20, `(.L_x_101) ;  /* 0x000000001014794e */ /* 0x000fee0000000000 */
[----:B-1-3--:R-:W-:Y:S05]  /*6060*/  CALL.ABS.NOINC R2 ;  /* 0x0000000002007343 */ /* 0x00afea0003c00000 */
.L_x_101:
[----:B------:R-:W-:Y:S05]  /*6070*/  WARPSYNC.ALL ;  /* 0x0000000000007948 */ /* 0x000fea0003800000 */
[----:B------:R-:W-:Y:S01]  /*6080*/  R2UR UR4, R34 ;  /* 0x00000000220472ca */ /* 0x000fe200000e0000 */
[----:B------:R-:W-:Y:S01]  /*6090*/  BSSY.RECONVERGENT B0, `(.L_x_102) ;  /* 0x0000039000007945 */ /* 0x000fe20003800200 */
[----:B------:R-:W-:Y:S11]  /*60a0*/  ISETP.NE.AND P0, PT, R78, RZ, PT ;  /* 0x000000ff4e00720c */ /* 0x000ff60003f05270 */
[----:B------:R-:W1:Y:S02]  /*60b0*/  LDTM.x16 R4, tmem[UR4] ;  /* 0x00000004000479ee */ /* 0x000e640008240000 */
[C---:B-12---:R-:W-:Y:S01]  /*60c0*/  FMUL R0, R33.reuse, R4 ;  /* 0x0000000421007220 */ /* 0x046fe20000400000 */
[C---:B------:R-:W-:Y:S01]  /*60d0*/  FMUL R2, R33.reuse, R5 ;  /* 0x0000000521027220 */ /* 0x040fe20000400000 */
[C---:B------:R-:W-:Y:S01]  /*60e0*/  FMUL R3, R33.reuse, R6 ;  /* 0x0000000621037220 */ /* 0x040fe20000400000 */
[----:B------:R-:W-:Y:S01]  /*60f0*/  FMUL R7, R33, R7 ;  /* 0x0000000721077220 */ /* 0x000fe20000400000 */
[----:B------:R-:W-:Y:S01]  /*6100*/  FFMA R36, R35, R40, R0 ;  /* 0x0000002823247223 */ /* 0x000fe20000000000 */
        /* <DEDUP_REMOVED lines=10> */
[----:B------:R1:W-:Y:S01]  /*61b0*/  STS.128 [R76], R36 ;  /* 0x000000244c007388 */ /* 0x0003e20000000c00 */
        /* <DEDUP_REMOVED lines=8> */
[----:B------:R1:W-:Y:S01]  /*6240*/  STS.128 [R75+0x10], R4 ;  /* 0x000010044b007388 */ /* 0x0003e20000000c00 */
[----:B------:R-:W-:Y:S01]  /*6250*/  FMUL R13, R33, R17 ;  /* 0x00000011210d7220 */ /* 0x000fe20000400000 */
[----:B------:R-:W-:Y:S01]  /*6260*/  FFMA R10, R35, R50, R10 ;  /* 0x00000032230a7223 */ /* 0x000fe2000000000a */
[----:B------:R-:W-:Y:S01]  /*6270*/  FMUL R14, R33, R18 ;  /* 0x00000012210e7220 */ /* 0x000fe20000400000 */
[----:B------:R-:W-:Y:S01]  /*6280*/  FFMA R11, R35, R51, R15 ;  /* 0x00000033230b7223 */ /* 0x000fe2000000000f */
[----:B------:R-:W-:Y:S01]  /*6290*/  FMUL R19, R33, R19 ;  /* 0x0000001321137220 */ /* 0x000fe20000400000 */
[C---:B------:R-:W-:Y:S01]  /*62a0*/  FFMA R12, R35.reuse, R52, R12 ;  /* 0x00000034230c7223 */ /* 0x040fe2000000000c */
[C---:B------:R-:W-:Y:S01]  /*62b0*/  FFMA R13, R35.reuse, R53, R13 ;  /* 0x00000035230d7223 */ /* 0x040fe2000000000d */
[C---:B------:R-:W-:Y:S01]  /*62c0*/  FFMA R14, R35.reuse, R54, R14 ;  /* 0x00000036230e7223 */ /* 0x040fe2000000000e */
[----:B------:R1:W-:Y:S01]  /*62d0*/  STS.128 [R74+0x20], R8 ;  /* 0x000020084a007388 */ /* 0x0003e20000000c00 */
[----:B------:R-:W-:Y:S05]  /*62e0*/  FFMA R15, R35, R55, R19 ;  /* 0x00000037230f7223 */ /* 0x000fea0000000013 */
[----:B------:R1:W-:Y:S01]  /*62f0*/  STS.128 [R82+0x30], R12 ;  /* 0x0000300c52007388 */ /* 0x0003e20000000c00 */
[----:B------:R-:W-:Y:S01]  /*6300*/  @!PT LDS RZ, [RZ] ;  /* 0x00000000fffff984 */ /* 0x000fe20000000800 */
[----:B------:R-:W-:Y:S01]  /*6310*/  @!PT LDS RZ, [RZ] ;  /* 0x00000000fffff984 */ /* 0x000fe20000000800 */
[----:B------:R-:W-:Y:S01]  /*6320*/  @!PT LDS RZ, [RZ] ;  /* 0x00000000fffff984 */ /* 0x000fe20000000800 */
[----:B------:R-:W-:Y:S01]  /*6330*/  @!PT LDS RZ, [RZ] ;  /* 0x00000000fffff984 */ /* 0x000fe20000000800 */
[----:B------:R2:W-:Y:S06]  /*6340*/  MEMBAR.ALL.CTA ;  /* 0x0000000000007992 */ /* 0x0005ec0000008000 */
[----:B--2---:R-:W2:Y:S02]  /*6350*/  FENCE.VIEW.ASYNC.S ;  /* 0x00000000000073c6 */ /* 0x004ea40000000000 */
[----:B--2---:R-:W-:Y:S06]  /*6360*/  BAR.SYNC.DEFER_BLOCKING 0x1, 0x80 ;  /* 0x0042000000007b1d */ /* 0x004fec0000010000 */
[----:B------:R-:W-:Y:S05]  /*6370*/  @P0 BRA `(.L_x_103) ;  /* 0x0000000000280947 */ /* 0x000fea0003800000 */
[----:B------:R-:W-:Y:S02]  /*6380*/  UIADD3 UR4, UPT, UPT, UR36, 0x200, URZ ;  /* 0x0000020024047890 */ /* 0x000fe4000fffe0ff */
[----:B------:R-:W-:Y:S01]  /*6390*/  UIADD3 UR6, UP0, UPT, UR54, 0x680, URZ ;  /* 0x0000068036067890 */ /* 0x000fe2000ff1e0ff */
[----:B------:R-:W-:Y:S03]  /*63a0*/  UMOV UR43, UR52 ;  /* 0x00000034002b7c82 */ /* 0x000fe60008000000 */
[----:B------:R-:W-:Y:S01]  /*63b0*/  MOV R69, UR4 ;  /* 0x0000000400457c02 */ /* 0x000fe20008000f00 */
[----:B------:R-:W-:Y:S03]  /*63c0*/  UIADD3.X UR7, UPT, UPT, URZ, UR55, URZ, UP0, !UPT ;  /* 0x00000037ff077290 */ /* 0x000fe600087fe4ff */
[----:B------:R-:W-:Y:S11]  /*63d0*/  R2UR UR40, R69 ;  /* 0x00000000452872ca */ /* 0x000ff600000e0000 */
[----:B------:R-:W-:Y:S02]  /*63e0*/  @!UPT UIADD3 URZ, UPT, UPT, URZ, URZ, URZ ;  /* 0x000000fffffff290 */ /* 0x000fe4000fffe0ff */
[----:B------:R2:W-:Y:S01]  /*63f0*/  UTMASTG.3D [UR40], [UR6] ;  /* 0x00000028060073b5 */ /* 0x0005e20008010000 */
[----:B------:R0:W-:Y:S01]  /*6400*/  UTMACMDFLUSH ;  /* 0x00000000000079b7 */ /* 0x0001e20000000000 */
[----:B--2---:R-:W-:Y:S04]  /*6410*/  DEPBAR.LE SB0, 0x1 ;  /* 0x000080400000791a */ /* 0x004fe80000000000 */
.L_x_103:
[----:B------:R-:W-:Y:S05]  /*6420*/  BSYNC.RECONVERGENT B0 ;  /* 0x0000000000007941 */ /* 0x000fea0003800200 */
.L_x_102:
[----:B------:R-:W-:Y:S01]  /*6430*/  BAR.SYNC.DEFER_BLOCKING 0x1, 0x80 ;  /* 0x0042000000007b1d */ /* 0x000fe20000010000 */
[----:B------:R-:W-:Y:S01]  /*6440*/  ISETP.NE.AND P1, PT, R83, RZ, PT ;  /* 0x000000ff5300720c */ /* 0x000fe20003f25270 */
[----:B------:R-:W-:Y:S01]  /*6450*/  UISETP.NE.AND UP0, UPT, UR48, URZ, UPT ;  /* 0x000000ff3000728c */ /* 0x000fe2000bf05270 */
[----:B------:R-:W-:Y:S11]  /*6460*/  LEA R2, R85, UR36, 0x3 ;  /* 0x0000002455027c11 */ /* 0x000ff6000f8e18ff */
[----:B------:R-:W-:Y:S01]  /*6470*/  @P1 SHF.L.U32 R3, R73, 0x1f, RZ ;  /* 0x0000001f49031819 */ /* 0x000fe200000006ff */
[----:B------:R-:W-:Y:S06]  /*6480*/  BRA.U !UP0, `(.L_x_104) ;  /* 0x0000000108247547 */ /* 0x000fec000b800000 */
[----:B-1----:R-:W-:Y:S01]  /*6490*/  IMAD.U32 R4, RZ, RZ, UR50 ;  /* 0x00000032ff047e24 */ /* 0x002fe2000f8e00ff */
[----:B------:R-:W-:Y:S01]  /*64a0*/  MOV R0, UR37 ;  /* 0x0000002500007c02 */ /* 0x000fe20008000f00 */
[----:B------:R-:W-:Y:S03]  /*64b0*/  UIADD3 UR50, UPT, UPT, UR50, 0x1, URZ ;  /* 0x0000000132327890 */ /* 0x000fe6000fffe0ff */
[----:B------:R-:W-:Y:S01]  /*64c0*/  @P1 LEA R4, R4, UR36, 0x3 ;  /* 0x0000002404041c11 */ /* 0x000fe2000f8e18ff */
[----:B------:R-:W-:Y:S04]  /*64d0*/  UISETP.NE.AND UP0, UPT, UR50, 0x4, UPT ;  /* 0x000000043200788c */ /* 0x000fe8000bf05270 */
[----:B------:R-:W-:Y:S01]  /*64e0*/  @P1 VIADD R4, R4, 0x60 ;  /* 0x0000006004041836 */ /* 0x000fe20000000000 */
[----:B------:R-:W-:Y:S04]  /*64f0*/  USEL UR50, UR50, URZ, UP0 ;  /* 0x000000ff32327287 */ /* 0x000fe80008000000 */
[----:B------:R-:W-:Y:S04]  /*6500*/  @P1 PRMT R0, R0, 0x654, R4 ;  /* 0x0000065400001816 */ /* 0x000fe80000000004 */
[----:B------:R2:W-:Y:S04]  /*6510*/  @P1 SYNCS.ARRIVE.TRANS64.RED.A1T0 RZ, [R0+URZ], RZ ;  /* 0x000000ff00ff19a7 */ /* 0x0005e800081004ff */
.L_x_104:
[----:B------:R-:W4:Y:S01]  /*6520*/  @P1 SYNCS.PHASECHK.TRANS64.TRYWAIT P0, [R2+URZ+0x40], R3 ;  /* 0x00004003020015a7 */ /* 0x000f2200080011ff */
[----:B------:R-:W-:Y:S01]  /*6530*/  BSSY B1, `(.L_x_105) ;  /* 0x0000016000017945 */ /* 0x000fe20003800000 */
[----:B----4-:R-:W-:Y:S03]  /*6540*/  @P1 SEL R86, RZ, 0x1, !P0 ;  /* 0x00000001ff561807 */ /* 0x010fe60004000000 */
[----:B------:R-:W-:Y:S05]  /*6550*/  @!P1 BRA `(.L_x_106) ;  /* 0x00000000004c9947 */ /* 0x000fea0003800000 */
[----:B------:R-:W-:Y:S01]  /*6560*/  ISETP.NE.AND P0, PT, R86, RZ, PT ;  /* 0x000000ff5600720c */ /* 0x000fe20003f05270 */
[----:B------:R-:W-:Y:S01]  /*6570*/  BSSY B0, `(.L_x_107) ;  /* 0x000000b000007945 */ /* 0x000fe20003800000 */
[----:B------:R-:W-:Y:S11]  /*6580*/  ISETP.NE.AND P1, PT, R87, RZ, PT ;  /* 0x000000ff5700720c */ /* 0x000ff60003f25270 */
[----:B------:R-:W-:Y:S02]  /*6590*/  @!UPT UIADD3 URZ, UPT, UPT, URZ, URZ, URZ ;  /* 0x000000fffffff290 */ /* 0x000fe4000fffe0ff */
[C---:B-1----:R-:W-:Y:S01]  /*65a0*/  @P1 IMAD R6, R85.reuse, 0x2000, R76 ;  /* 0x0000200055061824 */ /* 0x042fe200078e024c */
[C---:B------:R-:W-:Y:S01]  /*65b0*/  @P1 LEA R4, R85.reuse, R74, 0xd ;  /* 0x0000004a55041211 */ /* 0x040fe200078e68ff */
[C---:B------:R-:W-:Y:S02]  /*65c0*/  @P1 IMAD R5, R85.reuse, 0x2000, R75 ;  /* 0x0000200055051824 */ /* 0x040fe400078e024b */
[----:B------:R-:W-:Y:S01]  /*65d0*/  @P1 IMAD R3, R85, 0x2000, R82 ;  /* 0x0000200055031824 */ /* 0x000fe200078e0252 */
[----:B------:R-:W-:Y:S06]  /*65e0*/  @P0 BRA `(.L_x_108) ;  /* 0x00000000000c0947 */ /* 0x000fec0003800000 */
[----:B--2---:R-:W-:Y:S04]  /*65f0*/  SHF.L.U32 R0, R73, 0x1f, RZ ;  /* 0x0000001f49007819 */ /* 0x004fe800000006ff */
[----:B------:R-:W1:Y:S02]  /*6600*/  SYNCS.PHASECHK.TRANS64.TRYWAIT P0, [R2+URZ+0x40], R0 ;  /* 0x00004000020075a7 */ /* 0x000e6400080011ff */
[----:B-1----:R-:W-:Y:S05]  /*6610*/  @!P0 BRA `(.L_x_109) ;  /* 0x0000002000a48947 */ /* 0x002fea0003800000 */
.L_x_108:
[----:B------:R-:W-:Y:S05]  /*6620*/  BSYNC B0 ;  /* 0x0000000000007941 */ /* 0x000fea0003800000 */
.L_x_107:
[----:B------:R-:W-:Y:S02]  /*6630*/  ISETP.NE.AND P0, PT, R87, RZ, PT ;  /* 0x000000ff5700720c */ /* 0x000fe40003f05270 */
[----:B------:R-:W-:Y:S11]  /*6640*/  IADD3 R85, PT, PT, R85, 0x1, RZ ;  /* 0x0000000155557810 */ /* 0x000ff60007ffe0ff */
[----:B------:R4:W1:Y:S04]  /*6650*/  @P0 LDS.128 R40, [R6] ;  /* 0x0000000006280984 */ /* 0x0008680000000c00 */
[----:B------:R4:W1:Y:S04]  /*6660*/  @P0 LDS.128 R44, [R5+0x10] ;  /* 0x00001000052c0984 */ /* 0x0008680000000c00 */
[----:B------:R4:W1:Y:S04]  /*6670*/  @P0 LDS.128 R48, [R4+0x20] ;  /* 0x0000200004300984 */ /* 0x0008680000000c00 */
[----:B------:R4:W1:Y:S02]  /*6680*/  @P0 LDS.128 R52, [R3+0x30] ;  /* 0x0000300003340984 */ /* 0x0008640000000c00 */
.L_x_106:
[----:B------:R-:W-:Y:S05]  /*6690*/  BSYNC B1 ;  /* 0x0000000000017941 */ /* 0x000fea0003800000 */
.L_x_105:
[----:B-12---:R-:W-:Y:S05]  /*66a0*/  VIADD R0, R34, 0x10 ;  /* 0x0000001022007836 */ /* 0x006fea0000000000 */
[----:B------:R-:W-:Y:S04]  /*66b0*/  SHF.R.U32.HI R0, RZ, 0x15, R0 ;  /* 0x00000015ff007819 */ /* 0x000fe80000011600 */
[----:B------:R-:W-:Y:S11]  /*66c0*/  LOP3.LUT P0, RZ, R0, 0x3, R68, 0x48, !PT ;  /* 0x0000000300ff7812 */ /* 0x000ff60007804844 */
[----:B------:R-:W-:Y:S02]  /*66d0*/  @!UPT UIADD3 URZ, UPT, UPT, URZ, URZ, URZ ;  /* 0x000000fffffff290 */ /* 0x000fe4000fffe0ff */
[----:B------:R-:W-:Y:S05]  /*66e0*/  @!P0 BRA `(.L_x_110) ;  /* 0x0000000000408947 */ /* 0x000fea0003800000 */
[----:B------:R-:W1:Y:S01]  /*66f0*/  LDCU.64 UR8, c[0x4][0x70] ;  /* 0x01000e00ff0877ac */ /* 0x000e620008000a00 */
[----:B----4-:R-:W-:Y:S01]  /*6700*/  MOV R3, 0x0 ;  /* 0x0000000000037802 */ /* 0x010fe20000000f00 */
[----:B------:R-:W-:Y:S02]  /*6710*/  HFMA2 R12, -RZ, RZ, 0, 5.9604644775390625e-08 ;  /* 0x00000001ff0c7431 */ /* 0x000fe400000001ff */
[----:B------:R-:W-:Y:S02]  /*6720*/  IMAD.MOV.U32 R8, RZ, RZ, 0x192 ;  /* 0x00000192ff087424 */ /* 0x000fe400078e00ff */
[----:B------:R-:W-:Y:S01]  /*6730*/  IMAD.MOV.U32 R13, RZ, RZ, RZ ;  /* 0x000000ffff0d7224 */ /* 0x000fe200078e00ff */
[----:B------:R-:W2:Y:S01]  /*6740*/  LDCU.64 UR6, c[0x4][0x78] ;  /* 0x01000f00ff0677ac */ /* 0x000ea20008000a00 */
[----:B------:R-:W4:Y:S01]  /*6750*/  LDC.64 R2, c[0x4][R3] ;  /* 0x0100000003027b82 */ /* 0x000f220000000a00 */
[----:B------:R-:W5:Y:S01]  /*6760*/  LDCU.64 UR4, c[0x4][0x10] ;  /* 0x01000200ff0477ac */ /* 0x000f620008000a00 */
[----:B-1----:R-:W-:Y:S01]  /*6770*/  MOV R5, UR9 ;  /* 0x0000000900057c02 */ /* 0x002fe20008000f00 */
[----:B------:R-:W-:Y:S01]  /*6780*/  IMAD.U32 R4, RZ, RZ, UR8 ;  /* 0x00000008ff047e24 */ /* 0x000fe2000f8e00ff */
[----:B--2---:R-:W-:Y:S01]  /*6790*/  MOV R7, UR7 ;  /* 0x0000000700077c02 */ /* 0x004fe20008000f00 */
[----:B------:R-:W-:Y:S01]  /*67a0*/  IMAD.U32 R6, RZ, RZ, UR6 ;  /* 0x00000006ff067e24 */ /* 0x000fe2000f8e00ff */
[----:B-----5:R-:W-:Y:S01]  /*67b0*/  MOV R11, UR5 ;  /* 0x00000005000b7c02 */ /* 0x020fe20008000f00 */
[----:B------:R-:W-:Y:S02]  /*67c0*/  IMAD.U32 R10, RZ, RZ, UR4 ;  /* 0x00000004ff0a7e24 */ /* 0x000fe4000f8e00ff */
[----:B------:R-:W-:Y:S07]  /*67d0*/  LEPC R20, `(.L_x_110) ;  /* 0x000000001014794e */ /* 0x000fee0000000000 */
[----:B---34-:R-:W-:Y:S05]  /*67e0*/  CALL.ABS.NOINC R2 ;  /* 0x0000000002007343 */ /* 0x018fea0003c00000 */
.L_x_110:
[----:B------:R-:W-:Y:S05]  /*67f0*/  WARPSYNC.ALL ;  /* 0x0000000000007948 */ /* 0x000fea0003800000 */
[----:B------:R-:W-:Y:S01]  /*6800*/  R2UR UR4, R34 ;  /* 0x00000000220472ca */ /* 0x000fe200000e0000 */
[----:B------:R-:W-:Y:S01]  /*6810*/  BSSY.RECONVERGENT B0, `(.L_x_111) ;  /* 0x0000040000007945 */ /* 0x000fe20003800200 */
[----:B------:R-:W-:Y:S02]  /*6820*/  ISETP.NE.AND P6, PT, R83, RZ, PT ;  /* 0x000000ff5300720c */ /* 0x000fe40003fc5270 */
[----:B------:R-:W-:Y:S02]  /*6830*/  ISETP.NE.AND P0, PT, R78, RZ, PT ;  /* 0x000000ff4e00720c */ /* 0x000fe40003f05270 */
[----:B------:R-:W-:Y:S07]  /*6840*/  MOV R20, UR50 ;  /* 0x0000003200147c02 */ /* 0x000fee0008000f00 */
[----:B----4-:R-:W1:Y:S02]  /*6850*/  LDTM.x16 R4, tmem[UR4+0x10] ;  /* 0x00001004000479ee */ /* 0x010e640008240000 */
[----:B------:R-:W-:Y:S01]  /*6860*/  @P6 LEA R20, R20, UR36, 0x3 ;  /* 0x0000002414146c11 */ /* 0x000fe2000f8e18ff */
[C---:B-1----:R-:W-:Y:S01]  /*6870*/  FMUL R0, R33.reuse, R4 ;  /* 0x0000000421007220 */ /* 0x042fe20000400000 */
        /* <DEDUP_REMOVED lines=33> */
[----:B------:R-:W-:Y:S01]  /*6a90*/  FFMA R15, R35, R55, R19 ;  /* 0x00000037230f7223 */ /* 0x000fe20000000013 */
[----:B------:R-:W-:Y:S02]  /*6aa0*/  MOV R16, UR37 ;  /* 0x0000002500107c02 */ /* 0x000fe40008000f00 */
[----:B------:R-:W-:Y:S02]  /*6ab0*/  @P6 IADD3 R17, PT, PT, R20, 0x60, RZ ;  /* 0x0000006014116810 */ /* 0x000fe40007ffe0ff */
[----:B------:R1:W-:Y:S01]  /*6ac0*/  STS.128 [R82+0x2030], R12 ;  /* 0x0020300c52007388 */ /* 0x0003e20000000c00 */
[----:B------:R-:W-:Y:S02]  /*6ad0*/  LEA R0, R85, UR36, 0x3 ;  /* 0x0000002455007c11 */ /* 0x000fe4000f8e18ff */
[----:B------:R-:W-:Y:S01]  /*6ae0*/  @P6 PRMT R16, R16, 0x654, R17 ;  /* 0x0000065410106816 */ /* 0x000fe20000000011 */
[----:B------:R-:W-:Y:S01]  /*6af0*/  @!PT LDS RZ, [RZ] ;  /* 0x00000000fffff984 */ /* 0x000fe20000000800 */
[----:B------:R-:W-:Y:S01]  /*6b00*/  @!PT LDS RZ, [RZ] ;  /* 0x00000000fffff984 */ /* 0x000fe20000000800 */
[----:B------:R-:W-:Y:S01]  /*6b10*/  @!PT LDS RZ, [RZ] ;  /* 0x00000000fffff984 */ /* 0x000fe20000000800 */
[----:B------:R-:W-:Y:S01]  /*6b20*/  @!PT LDS RZ, [RZ] ;  /* 0x00000000fffff984 */ /* 0x000fe20000000800 */
[----:B------:R2:W-:Y:S06]  /*6b30*/  MEMBAR.ALL.CTA ;  /* 0x0000000000007992 */ /* 0x0005ec0000008000 */
[----:B--2---:R-:W2:Y:S01]  /*6b40*/  FENCE.VIEW.ASYNC.S ;  /* 0x00000000000073c6 */ /* 0x004ea20000000000 */
[----:B------:R-:W-:Y:S01]  /*6b50*/  @P6 SHF.L.U32 R2, R73, 0x1f, RZ ;  /* 0x0000001f49026819 */ /* 0x000fe200000006ff */
[----:B--2---:R-:W-:Y:S06]  /*6b60*/  BAR.SYNC.DEFER_BLOCKING 0x1, 0x80 ;  /* 0x0042000000007b1d */ /* 0x004fec0000010000 */
[----:B------:R-:W-:Y:S05]  /*6b70*/  @P0 BRA `(.L_x_112) ;  /* 0x0000000000240947 */ /* 0x000fea0003800000 */
[----:B------:R-:W-:Y:S02]  /*6b80*/  UIADD3 UR8, UP0, UPT, UR54, 0x680, URZ ;  /* 0x0000068036087890 */ /* 0x000fe4000ff1e0ff */
[----:B------:R-:W-:Y:S02]  /*6b90*/  UIADD3 UR5, UPT, UPT, UR41, 0x10, URZ ;  /* 0x0000001029057890 */ /* 0x000fe4000fffe0ff */
[----:B------:R-:W-:Y:S02]  /*6ba0*/  UIADD3 UR4, UPT, UPT, UR36, 0x2200, URZ ;  /* 0x0000220024047890 */ /* 0x000fe4000fffe0ff */
[----:B------:R-:W-:Y:S01]  /*6bb0*/  UIADD3.X UR9, UPT, UPT, URZ, UR55, URZ, UP0, !UPT ;  /* 0x00000037ff097290 */ /* 0x000fe200087fe4ff */
[----:B------:R-:W-:Y:S01]  /*6bc0*/  UMOV UR6, UR42 ;  /* 0x0000002a00067c82 */ /* 0x000fe20008000000 */
[----:B------:R-:W-:Y:S07]  /*6bd0*/  UMOV UR7, UR52 ;  /* 0x0000003400077c82 */ /* 0x000fee0008000000 */
[----:B------:R2:W-:Y:S01]  /*6be0*/  UTMASTG.3D [UR4], [UR8] ;  /* 0x00000004080073b5 */ /* 0x0005e20008010000 */
[----:B------:R0:W-:Y:S01]  /*6bf0*/  UTMACMDFLUSH ;  /* 0x00000000000079b7 */ /* 0x0001e20000000000 */
[----:B--2---:R-:W-:Y:S04]  /*6c00*/  DEPBAR.LE SB0, 0x1 ;  /* 0x000080400000791a */ /* 0x004fe80000000000 */
.L_x_112:
[----:B------:R-:W-:Y:S05]  /*6c10*/  BSYNC.RECONVERGENT B0 ;  /* 0x0000000000007941 */ /* 0x000fea0003800200 */
.L_x_111:
[----:B------:R-:W-:Y:S01]  /*6c20*/  BAR.SYNC.DEFER_BLOCKING 0x1, 0x80 ;  /* 0x0042000000007b1d */ /* 0x000fe20000010000 */
[----:B------:R-:W-:Y:S04]  /*6c30*/  UIADD3 UR40, UPT, UPT, UR50, 0x1, URZ ;  /* 0x0000000132287890 */ /* 0x000fe8000fffe0ff */
[----:B------:R-:W-:Y:S04]  /*6c40*/  UISETP.NE.AND UP0, UPT, UR40, 0x4, UPT ;  /* 0x000000042800788c */ /* 0x000fe8000bf05270 */
[----:B------:R-:W-:Y:S01]  /*6c50*/  USEL UR40, UR40, URZ, UP0 ;  /* 0x000000ff28287287 */ /* 0x000fe20008000000 */
[----:B------:R2:W-:Y:S01]  /*6c60*/  @P6 SYNCS.ARRIVE.TRANS64.RED.A1T0 RZ, [R16+URZ], RZ ;  /* 0x000000ff10ff69a7 */ /* 0x0005e200081004ff */
[----:B------:R-:W-:Y:S01]  /*6c70*/  BSSY B1, `(.L_x_113) ;  /* 0x0000017000017945 */ /* 0x000fe20003800000 */
[----:B------:R-:W4:Y:S02]  /*6c80*/  @P6 SYNCS.PHASECHK.TRANS64.TRYWAIT P0, [R0+URZ+0x40], R2 ;  /* 0x00004002000065a7 */ /* 0x000f2400080011ff */
[----:B----4-:R-:W-:Y:S01]  /*6c90*/  @P6 SEL R86, RZ, 0x1, !P0 ;  /* 0x00000001ff566807 */ /* 0x010fe20004000000 */
[----:B--2---:R-:W-:Y:S06]  /*6ca0*/  @!P6 BRA `(.L_x_114) ;  /* 0x00000000004ce947 */ /* 0x004fec0003800000 */
        /* <DEDUP_REMOVED lines=9> */
[----:B------:R-:W-:Y:S04]  /*6d40*/  SHF.L.U32 R6, R73, 0x1f, RZ ;  /* 0x0000001f49067819 */ /* 0x000fe800000006ff */
[----:B------:R-:W1:Y:S02]  /*6d50*/  SYNCS.PHASECHK.TRANS64.TRYWAIT P0, [R0+URZ+0x40], R6 ;  /* 0x00004006000075a7 */ /* 0x000e6400080011ff */
[----:B-1----:R-:W-:Y:S05]  /*6d60*/  @!P0 BRA `(.L_x_117) ;  /* 0x0000001800e48947 */ /* 0x002fea0003800000 */
.L_x_116:
[----:B------:R-:W-:Y:S05]  /*6d70*/  BSYNC B0 ;  /* 0x0000000000007941 */ /* 0x000fea0003800000 */
.L_x_115:
[----:B------:R-:W-:Y:S02]  /*6d80*/  ISETP.NE.AND P0, PT, R87, RZ, PT ;  /* 0x000000ff5700720c */ /* 0x000fe40003f05270 */
[----:B------:R-:W-:Y:S11]  /*6d90*/  IADD3 R85, PT, PT, R85, 0x1, RZ ;  /* 0x0000000155557810 */ /* 0x000ff60007ffe0ff */
[----:B------:R2:W4:Y:S04]  /*6da0*/  @P0 LDS.128 R40, [R5] ;  /* 0x0000000005280984 */ /* 0x0005280000000c00 */
[----:B------:R2:W1:Y:S04]  /*6db0*/  @P0 LDS.128 R44, [R4+0x10] ;  /* 0x00001000042c0984 */ /* 0x0004680000000c00 */
[----:B------:R2:W1:Y:S04]  /*6dc0*/  @P0 LDS.128 R48, [R3+0x20] ;  /* 0x0000200003300984 */ /* 0x0004680000000c00 */
[----:B------:R2:W1:Y:S02]  /*6dd0*/  @P0 LDS.128 R52, [R2+0x30] ;  /* 0x0000300002340984 */ /* 0x0004640000000c00 */
.L_x_114:
[----:B------:R-:W-:Y:S05]  /*6de0*/  BSYNC B1 ;  /* 0x0000000000017941 */ /* 0x000fea0003800000 */
.L_x_113:
[----:B-1----:R-:W-:Y:S05]  /*6df0*/  VIADD R0, R34, 0x20 ;  /* 0x0000002022007836 */ /* 0x002fea0000000000 */
[----:B------:R-:W-:Y:S04]  /*6e00*/  SHF.R.U32.HI R0, RZ, 0x15, R0 ;  /* 0x00000015ff007819 */ /* 0x000fe80000011600 */
[----:B------:R-:W-:Y:S11]  /*6e10*/  LOP3.LUT P0, RZ, R0, 0x3, R68, 0x48, !PT ;  /* 0x0000000300ff7812 */ /* 0x000ff60007804844 */
[----:B------:R-:W-:Y:S02]  /*6e20*/  @!UPT UIADD3 URZ, UPT, UPT, URZ, URZ, URZ ;  /* 0x000000fffffff290 */ /* 0x000fe4000fffe0ff */
[----:B------:R-:W-:Y:S05]  /*6e30*/  @!P0 BRA `(.L_x_118) ;  /* 0x0000000000408947 */ /* 0x000fea0003800000 */
[----:B------:R-:W1:Y:S01]  /*6e40*/  LDCU.64 UR8, c[0x4][0x70] ;  /* 0x01000e00ff0877ac */ /* 0x000e620008000a00 */
[----:B--2---:R-:W-:Y:S01]  /*6e50*/  MOV R3, 0x0 ;  /* 0x0000000000037802 */ /* 0x004fe20000000f00 */
[----:B------:R-:W-:Y:S02]  /*6e60*/  HFMA2 R12, -RZ, RZ, 0, 5.9604644775390625e-08 ;  /* 0x00000001ff0c7431 */ /* 0x000fe400000001ff */
[----:B------:R-:W-:Y:S02]  /*6e70*/  IMAD.MOV.U32 R8, RZ, RZ, 0x192 ;  /* 0x00000192ff087424 */ /* 0x000fe400078e00ff */
[----:B------:R-:W-:Y:S01]  /*6e80*/  IMAD.MOV.U32 R13, RZ, RZ, RZ ;  /* 0x000000ffff0d7224 */ /* 0x000fe200078e00ff */
[----:B------:R-:W2:Y:S01]  /*6e90*/  LDCU.64 UR6, c[0x4][0x78] ;  /* 0x01000f00ff0677ac */ /* 0x000ea20008000a00 */
[----:B------:R-:W3:Y:S01]  /*6ea0*/  LDC.64 R2, c[0x4][R3] ;  /* 0x0100000003027b82 */ /* 0x000ee20000000a00 */
        /* <DEDUP_REMOVED lines=9> */
.L_x_118:
[----:B------:R-:W-:Y:S05]  /*6f40*/  WARPSYNC.ALL ;  /* 0x0000000000007948 */ /* 0x000fea0003800000 */
[----:B------:R-:W-:Y:S01]  /*6f50*/  R2UR UR4, R34 ;  /* 0x00000000220472ca */ /* 0x000fe200000e0000 */
[----:B------:R-:W-:Y:S01]  /*6f60*/  BSSY.RECONVERGENT B0, `(.L_x_119) ;  /* 0x0000040000007945 */ /* 0x000fe20003800200 */
[----:B------:R-:W-:Y:S02]  /*6f70*/  ISETP.NE.AND P6, PT, R83, RZ, PT ;  /* 0x000000ff5300720c */ /* 0x000fe40003fc5270 */
[----:B------:R-:W-:Y:S02]  /*6f80*/  ISETP.NE.AND P0, PT, R78, RZ, PT ;  /* 0x000000ff4e00720c */ /* 0x000fe40003f05270 */
[----:B------:R-:W-:Y:S07]  /*6f90*/  MOV R20, UR40 ;  /* 0x0000002800147c02 */ /* 0x000fee0008000f00 */
[----:B--2---:R-:W1:Y:S02]  /*6fa0*/  LDTM.x16 R4, tmem[UR4+0x20] ;  /* 0x00002004000479ee */ /* 0x004e640008240000 */
[----:B------:R-:W-:Y:S01]  /*6fb0*/  @P6 LEA R20, R20, UR36, 0x3 ;  /* 0x0000002414146c11 */ /* 0x000fe2000f8e18ff */
[C---:B-1----:R-:W-:Y:S01]  /*6fc0*/  FMUL R0, R33.reuse, R4 ;  /* 0x0000000421007220 */ /* 0x042fe20000400000 */
[C---:B------:R-:W-:Y:S01]  /*6fd0*/  FMUL R2, R33.reuse, R5 ;  /* 0x0000000521027220 */ /* 0x040fe20000400000 */
[C---:B------:R-:W-:Y:S01]  /*6fe0*/  FMUL R3, R33.reuse, R6 ;  /* 0x0000000621037220 */ /* 0x040fe20000400000 */
[----:B------:R-:W-:Y:S01]  /*6ff0*/  FMUL R7, R33, R7 ;  /* 0x0000000721077220 */ /* 0x000fe20000400000 */
[----:B----4-:R-:W-:Y:S01]  /*7000*/  FFMA R36, R35, R40, R0 ;  /* 0x0000002823247223 */ /* 0x010fe20000000000 */
        /* <DEDUP_REMOVED lines=53> */
.L_x_120:
[----:B------:R-:W-:Y:S05]  /*7360*/  BSYNC.RECONVERGENT B0 ;  /* 0x0000000000007941 */ /* 0x000fea0003800200 */
.L_x_119:
        /* <DEDUP_REMOVED lines=21> */
.L_x_124:
[----:B------:R-:W-:Y:S05]  /*74c0*/  BSYNC B0 ;  /* 0x0000000000007941 */ /* 0x000fea0003800000 */
.L_x_123:
[----:B------:R-:W-:Y:S11]  /*74d0*/  ISETP.NE.AND P0, PT, R87, RZ, PT ;  /* 0x000000ff5700720c */ /* 0x000ff60003f05270 */
[----:B------:R-:W-:Y:S02]  /*74e0*/  @!UPT UIADD3 URZ, UPT, UPT, URZ, URZ, URZ ;  /* 0x000000fffffff290 */ /* 0x000fe4000fffe0ff */
[----:B------:R2:W4:Y:S04]  /*74f0*/  @P0 LDS.128 R40, [R4] ;  /* 0x0000000004280984 */ /* 0x0005280000000c00 */
[----:B------:R2:W1:Y:S04]  /*7500*/  @P0 LDS.128 R44, [R3+0x10] ;  /* 0x00001000032c0984 */ /* 0x0004680000000c00 */
[----:B------:R2:W1:Y:S04]  /*7510*/  @P0 LDS.128 R48, [R2+0x20] ;  /* 0x0000200002300984 */ /* 0x0004680000000c00 */
[----:B------:R2:W1:Y:S02]  /*7520*/  @P0 LDS.128 R52, [R85+0x30] ;  /* 0x0000300055340984 */ /* 0x0004640000000c00 */
.L_x_122:
[----:B------:R-:W-:Y:S05]  /*7530*/  BSYNC B1 ;  /* 0x0000000000017941 */ /* 0x000fea0003800000 */
.L_x_121:
        /* <DEDUP_REMOVED lines=21> */
.L_x_126:
[----:B------:R-:W-:Y:S01]  /*7690*/  ISETP.NE.AND P0, PT, R78, RZ, PT ;  /* 0x000000ff4e00720c */ /* 0x000fe20003f05270 */
[----:B------:R-:W-:Y:S05]  /*76a0*/  WARPSYNC.ALL ;  /* 0x0000000000007948 */ /* 0x000fea0003800000 */
[----:B------:R-:W-:Y:S01]  /*76b0*/  R2UR UR4, R34 ;  /* 0x00000000220472ca */ /* 0x000fe200000e0000 */
[----:B------:R-:W-:Y:S01]  /*76c0*/  BSSY.RECONVERGENT B0, `(.L_x_127) ;  /* 0x000003c000007945 */ /* 0x000fe20003800200 */
[----:B------:R-:W-:Y:S11]  /*76d0*/  R2UR UR5, R84 ;  /* 0x00000000540572ca */ /* 0x000ff600000e0000 */
[----:B--2---:R-:W1:Y:S01]  /*76e0*/  LDTM.x16 R4, tmem[UR4+0x30] ;  /* 0x00003004000479ee */ /* 0x004e620008240000 */
[----:B------:R-:W-:Y:S01]  /*76f0*/  NOP ;  /* 0x0000000000007918 */ /* 0x000fe20000000000 */
[----:B------:R-:W-:Y:S04]  /*7700*/  UIADD3 UR5, UPT, UPT, UR5, 0xd0, URZ ;  /* 0x000000d005057890 */ /* 0x000fe8000fffe0ff */
[----:B------:R-:W-:Y:S09]  /*7710*/  UPRMT UR5, UR37, 0x654, UR5 ;  /* 0x0000065425057896 */ /* 0x000ff20008000005 */
[----:B-1----:R-:W-:Y:S01]  /*7720*/  SYNCS.ARRIVE.TRANS64.RED.A1T0 RZ, [UR5], RZ ;  /* 0x000000ffffff79a7 */ /* 0x002fe20008100405 */
[C---:B------:R-:W-:Y:S01]  /*7730*/  FMUL R0, R33.reuse, R4 ;  /* 0x0000000421007220 */ /* 0x040fe20000400000 */
        /* <DEDUP_REMOVED lines=52> */
.L_x_128:
[----:B------:R-:W-:Y:S05]  /*7a80*/  BSYNC.RECONVERGENT B0 ;  /* 0x0000000000007941 */ /* 0x000fea0003800200 */
.L_x_127:
[----:B------:R-:W-:Y:S01]  /*7a90*/  BAR.SYNC.DEFER_BLOCKING 0x1, 0x80 ;  /* 0x0042000000007b1d */ /* 0x000fe20000010000 */
[----:B------:R-:W-:Y:S01]  /*7aa0*/  UISETP.NE.AND UP0, UPT, UR48, -0x4, UPT ;  /* 0xfffffffc3000788c */ /* 0x000fe2000bf05270 */
[----:B------:R-:W-:Y:S08]  /*7ab0*/  IADD3 R31, PT, PT, R31, 0x1, RZ ;  /* 0x000000011f1f7810 */ /* 0x000ff00007ffe0ff */
[----:B------:R-:W-:Y:S05]  /*7ac0*/  BRA.U !UP0, `(.L_x_129) ;  /* 0x0000000108287547 */ /* 0x000fea000b800000 */
[----:B------:R-:W-:Y:S01]  /*7ad0*/  ISETP.NE.AND P0, PT, R83, RZ, PT ;  /* 0x000000ff5300720c */ /* 0x000fe20003f05270 */
[----:B------:R-:W-:Y:S01]  /*7ae0*/  IMAD.U32 R2, RZ, RZ, UR50 ;  /* 0x00000032ff027e24 */ /* 0x000fe2000f8e00ff */
[----:B------:R-:W-:Y:S01]  /*7af0*/  UIADD3 UR50, UPT, UPT, UR50, 0x1, URZ ;  /* 0x0000000132327890 */ /* 0x000fe2000fffe0ff */
[----:B------:R-:W-:Y:S03]  /*7b00*/  IMAD.U32 R0, RZ, RZ, UR37 ;  /* 0x00000025ff007e24 */ /* 0x000fe6000f8e00ff */
[----:B------:R-:W-:Y:S04]  /*7b10*/  UISETP.NE.AND UP0, UPT, UR50, 0x4, UPT ;  /* 0x000000043200788c */ /* 0x000fe8000bf05270 */
[----:B------:R-:W-:Y:S03]  /*7b20*/  USEL UR50, UR50, URZ, UP0 ;  /* 0x000000ff32327287 */ /* 0x000fe60008000000 */
[----:B------:R-:W-:Y:S05]  /*7b30*/  @P0 LEA R2, R2, UR36, 0x3 ;  /* 0x0000002402020c11 */ /* 0x000fea000f8e18ff */
[----:B------:R-:W-:Y:S05]  /*7b40*/  @P0 VIADD R2, R2, 0x60 ;  /* 0x0000006002020836 */ /* 0x000fea0000000000 */
[----:B------:R-:W-:Y:S04]  /*7b50*/  @P0 PRMT R0, R0, 0x654, R2 ;  /* 0x0000065400000816 */ /* 0x000fe80000000002 */
[----:B------:R2:W-:Y:S03]  /*7b60*/  @P0 SYNCS.ARRIVE.TRANS64.RED.A1T0 RZ, [R0+URZ], RZ ;  /* 0x000000ff00ff09a7 */ /* 0x0005e600081004ff */
.L_x_129:
[----:B------:R-:W-:Y:S01]  /*7b70*/  ISETP.NE.AND P2, PT, R79, RZ, PT ;  /* 0x000000ff4f00720c */ /* 0x000fe20003f45270 */
[----:B------:R-:W-:Y:S01]  /*7b80*/  UIADD3 UR48, UPT, UPT, UR48, 0x4, URZ ;  /* 0x0000000430307890 */ /* 0x000fe2000fffe0ff */
[----:B------:R-:W-:Y:S01]  /*7b90*/  ISETP.NE.AND P0, PT, R81, 0x2, PT ;  /* 0x000000025100780c */ /* 0x000fe20003f05270 */
[----:B-1----:R-:W-:Y:S01]  /*7ba0*/  IMAD.IADD R14, R29, 0x1, R62 ;  /* 0x000000011d0e7824 */ /* 0x002fe200078e023e */
[----:B------:R-:W-:Y:S01]  /*7bb0*/  ISETP.NE.AND P1, PT, R31, 0x4, PT ;  /* 0x000000041f00780c */ /* 0x000fe20003f25270 */
[----:B------:R-:W-:Y:S01]  /*7bc0*/  IMAD.IADD R15, R30, 0x1, R63 ;  /* 0x000000011e0f7824 */ /* 0x000fe200078e023f */
[----:B------:R-:W-:Y:S02]  /*7bd0*/  SEL R2, RZ, 0x1, P0 ;  /* 0x00000001ff027807 */ /* 0x000fe40000000000 */
[----:B--2---:R-:W-:Y:S02]  /*7be0*/  SEL R0, RZ, 0x1, P1 ;  /* 0x00000001ff007807 */ /* 0x004fe40000800000 */
[----:B------:R-:W-:Y:S02]  /*7bf0*/  LOP3.LUT R71, R71, R2, RZ, 0x3c, !PT ;  /* 0x0000000247477212 */ /* 0x000fe400078e3cff */
[----:B------:R-:W-:Y:S02]  /*7c00*/  LOP3.LUT R72, R72, R0, RZ, 0x3c, !PT ;  /* 0x0000000048487212 */ /* 0x000fe400078e3cff */
[----:B------:R-:W-:Y:S02]  /*7c10*/  @P2 R2UR UR52, R70 ;  /* 0x00000000463422ca */ /* 0x000fe400000e0000 */
[----:B------:R-:W-:Y:S02]  /*7c20*/  SEL R81, R81, RZ, P0 ;  /* 0x000000ff51517207 */ /* 0x000fe40000000000 */
[----:B------:R-:W-:Y:S01]  /*7c30*/  SEL R31, R31, RZ, P1 ;  /* 0x000000ff1f1f7207 */ /* 0x000fe20000800000 */
[----:B------:R-:W-:Y:S10]  /*7c40*/  @P2 BRA `(.L_x_130) ;  /* 0xffffffd400502947 */ /* 0x000ff4000383ffff */
[----:B------:R-:W-:-:S09]  /*7c50*/  UISETP.NE.AND UP0, UPT, UR49, URZ, UPT ;  /* 0x000000ff3100728c */ /* 0x000fd2000bf05270 */
[----:B------:R-:W-:Y:S05]  /*7c60*/  BRA.U !UP0, `(.L_x_131) ;  /* 0x0000000108487547 */ /* 0x000fea000b800000 */
[----:B------:R-:W1:Y:S02]  /*7c70*/  LDCU.64 UR4, c[0x0][0x890] ;  /* 0x00011200ff0477ac */ /* 0x000e640008000a00 */
[----:B-1----:R-:W-:-:S04]  /*7c80*/  UISETP.NE.U32.AND UP0, UPT, UR4, URZ, UPT ;  /* 0x000000ff0400728c */ /* 0x002fc8000bf05070 */
[----:B------:R-:W-:-:S09]  /*7c90*/  UISETP.NE.AND.EX UP0, UPT, UR5, URZ, UPT, UP0 ;  /* 0x000000ff0500728c */ /* 0x000fd2000bf05300 */
[----:B------:R-:W-:Y:S05]  /*7ca0*/  BRA.U UP0, `(.L_x_132) ;  /* 0x00000001000c7547 */ /* 0x000fea000b800000 */
[----:B------:R-:W-:-:S13]  /*7cb0*/  FSETP.NEU.AND P0, PT, R35, RZ, PT ;  /* 0x000000ff2300720b */ /* 0x000fda0003f0d000 */
[----:B------:R-:W-:Y:S05]  /*7cc0*/  @!P0 EXIT ;  /* 0x000000000000894d */ /* 0x000fea0003800000 */
[----:B------:R-:W-:Y:S05]  /*7cd0*/  BRA `(.L_x_131) ;  /* 0x00000000002c7947 */ /* 0x000fea0003800000 */
.L_x_132:
[----:B------:R-:W-:Y:S01]  /*7ce0*/  ISETP.NE.AND P0, PT, R80, RZ, PT ;  /* 0x000000ff5000720c */ /* 0x000fe20003f05270 */
[----:B------:R-:W-:-:S12]  /*7cf0*/  BSSY.RECONVERGENT B0, `(.L_x_131) ;  /* 0x0000009000007945 */ /* 0x000fd80003800200 */
[----:B------:R-:W-:Y:S05]  /*7d00*/  @P0 BRA `(.L_x_133) ;  /* 0x0000000000140947 */ /* 0x000fea0003800000 */
[----:B------:R-:W1:Y:S02]  /*7d10*/  LDCU.64 UR4, c[0x0][0x888] ;  /* 0x00011100ff0477ac */ /* 0x000e640008000a00 */
[----:B-1----:R-:W-:-:S04]  /*7d20*/  ISETP.NE.U32.AND P0, PT, RZ, UR4, PT ;  /* 0x00000004ff007c0c */ /* 0x002fc8000bf05070 */
[----:B------:R-:W-:-:S13]  /*7d30*/  ISETP.NE.AND.EX P0, PT, RZ, UR5, PT, P0 ;  /* 0x00000005ff007c0c */ /* 0x000fda000bf05300 */
[----:B------:R-:W-:Y:S05]  /*7d40*/  @!P0 EXIT ;  /* 0x000000000000894d */ /* 0x000fea0003800000 */
[----:B------:R-:W-:Y:S05]  /*7d50*/  BRA `(.L_x_134) ;  /* 0x0000000000087947 */ /* 0x000fea0003800000 */
.L_x_133:
[----:B------:R-:W-:-:S13]  /*7d60*/  FSETP.NEU.AND P0, PT, R35, RZ, PT ;  /* 0x000000ff2300720b */ /* 0x000fda0003f0d000 */
[----:B------:R-:W-:Y:S05]  /*7d70*/  @!P0 EXIT ;  /* 0x000000000000894d */ /* 0x000fea0003800000 */
.L_x_134:
[----:B------:R-:W-:Y:S05]  /*7d80*/  BSYNC.RECONVERGENT B0 ;  /* 0x0000000000007941 */ /* 0x000fea0003800200 */
.L_x_131:
[----:B------:R-:W-:Y:S01]  /*7d90*/  ULEA UR4, UR50, UR36, 0x3 ;  /* 0x0000002432047291 */ /* 0x000fe2000f8e18ff */
[----:B------:R-:W-:-:S04]  /*7da0*/  DEPBAR.LE SB0, 0x0 ;  /* 0x000080000000791a */ /* 0x000fc80000000000 */
[----:B------:R-:W-:-:S04]  /*7db0*/  UIADD3 UR4, UPT, UPT, UR4, 0x60, URZ ;  /* 0x0000006004047890 */ /* 0x000fc8000fffe0ff */
[----:B------:R-:W-:-:S09]  /*7dc0*/  UPRMT UR4, UR37, 0x654, UR4 ;  /* 0x0000065425047896 */ /* 0x000fd20008000004 */
[----:B------:R-:W-:Y:S01]  /*7dd0*/  SYNCS.ARRIVE.TRANS64.RED.A1T0 RZ, [UR4], RZ ;  /* 0x000000ffffff79a7 */ /* 0x000fe20008100404 */
[----:B------:R-:W-:Y:S05]  /*7de0*/  EXIT ;  /* 0x000000000000794d */ /* 0x000fea0003800000 */
.L_x_19:
[----:B--2---:R2:W1:Y:S02]  /*7df0*/  SYNCS.PHASECHK.TRANS64.TRYWAIT P0, [R2+URZ+0x100], R3 ;  /* 0x00010003020075a7 */ /* 0x00446400080011ff */
[----:B-1----:R-:W-:Y:S05]  /*7e00*/  @!P0 NANOSLEEP.SYNCS 0x989680 ;  /* 0x009896800000895d */ /* 0x002fea0003900000 */
[----:B------:R-:W1:Y:S02]  /*7e10*/  @!P0 SYNCS.PHASECHK.TRANS64 P0, [R2+URZ+0x100], R3 ;  /* 0x00010003020085a7 */ /* 0x000e6400080010ff */
[----:B-1----:R-:W-:Y:S05]  /*7e20*/  @!P0 BRA `(.L_x_19) ;  /* 0xfffffffc00f08947 */ /* 0x002fea000383ffff */
[----:B------:R-:W-:Y:S05]  /*7e30*/  BRA `(.L_x_135) ;  /* 0xffffff9400e87947 */ /* 0x000fea000383ffff */
.L_x_22:
[----:B-1----:R-:W-:-:S07]  /*7e40*/  MOV R2, UR49 ;  /* 0x0000003100027c02 */ /* 0x002fce0008000f00 */
.L_x_136:
[----:B-1----:R1:W2:Y:S02]  /*7e50*/  SYNCS.PHASECHK.TRANS64.TRYWAIT P0, [R2+URZ+0x20], R4 ;  /* 0x00002004020075a7 */ /* 0x0022a400080011ff */
[----:B--2---:R-:W-:Y:S05]  /*7e60*/  @!P0 NANOSLEEP.SYNCS 0x989680 ;  /* 0x009896800000895d */ /* 0x004fea0003900000 */
[----:B------:R-:W2:Y:S02]  /*7e70*/  @!P0 SYNCS.PHASECHK.TRANS64 P0, [R2+URZ+0x20], R4 ;  /* 0x00002004020085a7 */ /* 0x000ea400080010ff */
[----:B--2---:R-:W-:Y:S05]  /*7e80*/  @!P0 BRA `(.L_x_136) ;  /* 0xfffffffc00f08947 */ /* 0x004fea000383ffff */
[----:B------:R-:W-:Y:S05]  /*7e90*/  BRA `(.L_x_21) ;  /* 0xffffff9800487947 */ /* 0x000fea000383ffff */
.L_x_30:
[----:B------:R-:W-:-:S07]  /*7ea0*/  MOV R2, UR49 ;  /* 0x0000003100027c02 */ /* 0x000fce0008000f00 */
.L_x_137:
[----:B-1----:R1:W2:Y:S02]  /*7eb0*/  SYNCS.PHASECHK.TRANS64.TRYWAIT P0, [R2+URZ+0x20], R4 ;  /* 0x00002004020075a7 */ /* 0x0022a400080011ff */
[----:B--2---:R-:W-:Y:S05]  /*7ec0*/  @!P0 NANOSLEEP.SYNCS 0x989680 ;  /* 0x009896800000895d */ /* 0x004fea0003900000 */
[----:B------:R-:W2:Y:S02]  /*7ed0*/  @!P0 SYNCS.PHASECHK.TRANS64 P0, [R2+URZ+0x20], R4 ;  /* 0x00002004020085a7 */ /* 0x000ea400080010ff */
[----:B--2---:R-:W-:Y:S05]  /*7ee0*/  @!P0 BRA `(.L_x_137) ;  /* 0xfffffffc00f08947 */ /* 0x004fea000383ffff */
[----:B------:R-:W-:Y:S05]  /*7ef0*/  BRA `(.L_x_29) ;  /* 0xffffff9c00647947 */ /* 0x000fea000383ffff */
.L_x_36:
[----:B-1----:R1:W2:Y:S02]  /*7f00*/  SYNCS.PHASECHK.TRANS64.TRYWAIT P0, [R2+URZ+0x90], R3 ;  /* 0x00009003020075a7 */ /* 0x0022a400080011ff */
[----:B--2---:R-:W-:Y:S05]  /*7f10*/  @!P0 NANOSLEEP.SYNCS 0x989680 ;  /* 0x009896800000895d */ /* 0x004fea0003900000 */
[----:B------:R-:W2:Y:S02]  /*7f20*/  @!P0 SYNCS.PHASECHK.TRANS64 P0, [R2+URZ+0x90], R3 ;  /* 0x00009003020085a7 */ /* 0x000ea400080010ff */
[----:B--2---:R-:W-:Y:S05]  /*7f30*/  @!P0 BRA `(.L_x_36) ;  /* 0xfffffffc00f08947 */ /* 0x004fea000383ffff */
[----:B------:R-:W-:Y:S05]  /*7f40*/  BRA `(.L_x_138) ;  /* 0xffffffa000507947 */ /* 0x000fea000383ffff */
.L_x_40:
[----:B----4-:R-:W-:-:S07]  /*7f50*/  MOV R0, UR5 ;  /* 0x0000000500007c02 */ /* 0x010fce0008000f00 */
.L_x_139:
[----:B-1----:R1:W2:Y:S02]  /*7f60*/  SYNCS.PHASECHK.TRANS64.TRYWAIT P0, [R0+URZ], R2 ;  /* 0x00000002000075a7 */ /* 0x0022a400080011ff */
[----:B--2---:R-:W-:Y:S05]  /*7f70*/  @!P0 NANOSLEEP.SYNCS 0x989680 ;  /* 0x009896800000895d */ /* 0x004fea0003900000 */
[----:B------:R-:W2:Y:S02]  /*7f80*/  @!P0 SYNCS.PHASECHK.TRANS64 P0, [R0+URZ], R2 ;  /* 0x00000002000085a7 */ /* 0x000ea400080010ff */
[----:B--2---:R-:W-:Y:S05]  /*7f90*/  @!P0 BRA `(.L_x_139) ;  /* 0xfffffffc00f08947 */ /* 0x004fea000383ffff */
[----:B------:R-:W-:Y:S05]  /*7fa0*/  BRA `(.L_x_140) ;  /* 0xffffffa400c07947 */ /* 0x000fea000383ffff */
.L_x_41:
[----:B----4-:R-:W-:-:S07]  /*7fb0*/  MOV R0, UR5 ;  /* 0x0000000500007c02 */ /* 0x010fce0008000f00 */
.L_x_141:
[----:B-1----:R1:W2:Y:S02]  /*7fc0*/  SYNCS.PHASECHK.TRANS64.TRYWAIT P0, [R0+URZ], R3 ;  /* 0x00000003000075a7 */ /* 0x0022a400080011ff */
[----:B--2---:R-:W-:Y:S05]  /*7fd0*/  @!P0 NANOSLEEP.SYNCS 0x989680 ;  /* 0x009896800000895d */ /* 0x004fea0003900000 */
[----:B------:R-:W2:Y:S02]  /*7fe0*/  @!P0 SYNCS.PHASECHK.TRANS64 P0, [R0+URZ], R3 ;  /* 0x00000003000085a7 */ /* 0x000ea400080010ff */
[----:B--2---:R-:W-:Y:S05]  /*7ff0*/  @!P0 BRA `(.L_x_141) ;  /* 0xfffffffc00f08947 */ /* 0x004fea000383ffff */
[----:B------:R-:W-:Y:S05]  /*8000*/  BRA `(.L_x_142) ;  /* 0xffffffa400cc7947 */ /* 0x000fea000383ffff */
.L_x_42:
[----:B----4-:R-:W-:-:S07]  /*8010*/  MOV R0, UR5 ;  /* 0x0000000500007c02 */ /* 0x010fce0008000f00 */
.L_x_143:
[----:B-1----:R1:W2:Y:S02]  /*8020*/  SYNCS.PHASECHK.TRANS64.TRYWAIT P0, [R0+URZ], R3 ;  /* 0x00000003000075a7 */ /* 0x0022a400080011ff */
[----:B--2---:R-:W-:Y:S05]  /*8030*/  @!P0 NANOSLEEP.SYNCS 0x989680 ;  /* 0x009896800000895d */ /* 0x004fea0003900000 */
[----:B------:R-:W2:Y:S02]  /*8040*/  @!P0 SYNCS.PHASECHK.TRANS64 P0, [R0+URZ], R3 ;  /* 0x00000003000085a7 */ /* 0x000ea400080010ff */
[----:B--2---:R-:W-:Y:S05]  /*8050*/  @!P0 BRA `(.L_x_143) ;  /* 0xfffffffc00f08947 */ /* 0x004fea000383ffff */
[----:B------:R-:W-:Y:S05]  /*8060*/  BRA `(.L_x_144) ;  /* 0xffffffa400d87947 */ /* 0x000fea000383ffff */
.L_x_45:
[----:B-1----:R1:W2:Y:S02]  /*8070*/  SYNCS.PHASECHK.TRANS64.TRYWAIT P0, [R0+URZ+0xf0], R4 ;  /* 0x0000f004000075a7 */ /* 0x0022a400080011ff */
[----:B--2---:R-:W-:Y:S05]  /*8080*/  @!P0 NANOSLEEP.SYNCS 0x989680 ;  /* 0x009896800000895d */ /* 0x004fea0003900000 */
[----:B------:R-:W2:Y:S02]  /*8090*/  @!P0 SYNCS.PHASECHK.TRANS64 P0, [R0+URZ+0xf0], R4 ;  /* 0x0000f004000085a7 */ /* 0x000ea400080010ff */
[----:B--2---:R-:W-:Y:S05]  /*80a0*/  @!P0 BRA `(.L_x_45) ;  /* 0xfffffffc00f08947 */ /* 0x004fea000383ffff */
[----:B------:R-:W-:Y:S05]  /*80b0*/  BRA `(.L_x_145) ;  /* 0xffffffa800347947 */ /* 0x000fea000383ffff */
.L_x_46:
[----:B------:R-:W-:-:S07]  /*80c0*/  MOV R0, UR5 ;  /* 0x0000000500007c02 */ /* 0x000fce0008000f00 */
.L_x_146:
[----:B-1----:R1:W2:Y:S02]  /*80d0*/  SYNCS.PHASECHK.TRANS64.TRYWAIT P0, [R0+URZ+0xa0], R5 ;  /* 0x0000a005000075a7 */ /* 0x0022a400080011ff */
[----:B--2---:R-:W-:Y:S05]  /*80e0*/  @!P0 NANOSLEEP.SYNCS 0x989680 ;  /* 0x009896800000895d */ /* 0x004fea0003900000 */
[----:B------:R-:W2:Y:S02]  /*80f0*/  @!P0 SYNCS.PHASECHK.TRANS64 P0, [R0+URZ+0xa0], R5 ;  /* 0x0000a005000085a7 */ /* 0x000ea400080010ff */
[----:B--2---:R-:W-:Y:S05]  /*8100*/  @!P0 BRA `(.L_x_146) ;  /* 0xfffffffc00f08947 */ /* 0x004fea000383ffff */
[----:B------:R-:W-:Y:S05]  /*8110*/  BRA `(.L_x_147) ;  /* 0xffffffa800447947 */ /* 0x000fea000383ffff */
.L_x_47:
[----:B-1----:R1:W2:Y:S02]  /*8120*/  SYNCS.PHASECHK.TRANS64.TRYWAIT P1, [R0+URZ+0x90], R4 ;  /* 0x00009004000075a7 */ /* 0x0022a400080211ff */
[----:B--2---:R-:W-:Y:S05]  /*8130*/  @!P1 NANOSLEEP.SYNCS 0x989680 ;  /* 0x009896800000995d */ /* 0x004fea0003900000 */
[----:B------:R-:W2:Y:S02]  /*8140*/  @!P1 SYNCS.PHASECHK.TRANS64 P1, [R0+URZ+0x90], R4 ;  /* 0x00009004000095a7 */ /* 0x000ea400080210ff */
[----:B--2---:R-:W-:Y:S05]  /*8150*/  @!P1 BRA `(.L_x_47) ;  /* 0xfffffffc00f09947 */ /* 0x004fea000383ffff */
[----:B------:R-:W-:Y:S05]  /*8160*/  BRA `(.L_x_148) ;  /* 0xffffffa800747947 */ /* 0x000fea000383ffff */
.L_x_50:
[----:B------:R-:W-:-:S07]  /*8170*/  MOV R0, UR5 ;  /* 0x0000000500007c02 */ /* 0x000fce0008000f00 */
.L_x_149:
[----:B-1----:R1:W2:Y:S02]  /*8180*/  SYNCS.PHASECHK.TRANS64.TRYWAIT P0, [R0+URZ+0xa0], R2 ;  /* 0x0000a002000075a7 */ /* 0x0022a400080011ff */
[----:B--2---:R-:W-:Y:S05]  /*8190*/  @!P0 NANOSLEEP.SYNCS 0x989680 ;  /* 0x009896800000895d */ /* 0x004fea0003900000 */
[----:B------:R-:W2:Y:S02]  /*81a0*/  @!P0 SYNCS.PHASECHK.TRANS64 P0, [R0+URZ+0xa0], R2 ;  /* 0x0000a002000085a7 */ /* 0x000ea400080010ff */
[----:B--2---:R-:W-:Y:S05]  /*81b0*/  @!P0 BRA `(.L_x_149) ;  /* 0xfffffffc00f08947 */ /* 0x004fea000383ffff */
[----:B------:R-:W-:Y:S05]  /*81c0*/  BRA `(.L_x_49) ;  /* 0xffffffa800c87947 */ /* 0x000fea000383ffff */
.L_x_57:
[----:B-1----:R1:W2:Y:S02]  /*81d0*/  SYNCS.PHASECHK.TRANS64.TRYWAIT P1, [R0+URZ+0x90], R2 ;  /* 0x00009002000075a7 */ /* 0x0022a400080211ff */
[----:B--2---:R-:W-:Y:S05]  /*81e0*/  @!P1 NANOSLEEP.SYNCS 0x989680 ;  /* 0x009896800000995d */ /* 0x004fea0003900000 */
[----:B------:R-:W2:Y:S02]  /*81f0*/  @!P1 SYNCS.PHASECHK.TRANS64 P1, [R0+URZ+0x90], R2 ;  /* 0x00009002000095a7 */ /* 0x000ea400080210ff */
[----:B--2---:R-:W-:Y:S05]  /*8200*/  @!P1 BRA `(.L_x_57) ;  /* 0xfffffffc00f09947 */ /* 0x004fea000383ffff */
[----:B------:R-:W-:Y:S05]  /*8210*/  BRA `(.L_x_150) ;  /* 0xffffffb000587947 */ /* 0x000fea000383ffff */
.L_x_58:
[----:B------:R-:W-:-:S07]  /*8220*/  MOV R2, UR6 ;  /* 0x0000000600027c02 */ /* 0x000fce0008000f00 */
.L_x_151:
[----:B-1----:R1:W2:Y:S02]  /*8230*/  SYNCS.PHASECHK.TRANS64.TRYWAIT P0, [R2+URZ+0xd0], R0 ;  /* 0x0000d000020075a7 */ /* 0x0022a400080011ff */
[----:B--2---:R-:W-:Y:S05]  /*8240*/  @!P0 NANOSLEEP.SYNCS 0x989680 ;  /* 0x009896800000895d */ /* 0x004fea0003900000 */
[----:B------:R-:W2:Y:S02]  /*8250*/  @!P0 SYNCS.PHASECHK.TRANS64 P0, [R2+URZ+0xd0], R0 ;  /* 0x0000d000020085a7 */ /* 0x000ea400080010ff */
[----:B--2---:R-:W-:Y:S05]  /*8260*/  @!P0 BRA `(.L_x_151) ;  /* 0xfffffffc00f08947 */ /* 0x004fea000383ffff */
[----:B------:R-:W-:Y:S05]  /*8270*/  BRA `(.L_x_152) ;  /* 0xffffffb000907947 */ /* 0x000fea000383ffff */
.L_x_61:
[----:B------:R-:W-:Y:S07]  /*8280*/  MOV R0, UR11 ;  /* 0x0000000b00007c02 */ /* 0x000fee0008000f00 */
.L_x_153:
[----:B-1----:R1:W2:Y:S02]  /*8290*/  SYNCS.PHASECHK.TRANS64.TRYWAIT P0, [R0+URZ], R2 ;  /* 0x00000002000075a7 */ /* 0x0022a400080011ff */
[----:B--2---:R-:W-:Y:S05]  /*82a0*/  @!P0 NANOSLEEP.SYNCS 0x989680 ;  /* 0x009896800000895d */ /* 0x004fea0003900000 */
[----:B------:R-:W2:Y:S02]  /*82b0*/  @!P0 SYNCS.PHASECHK.TRANS64 P0, [R0+URZ], R2 ;  /* 0x00000002000085a7 */ /* 0x000ea400080010ff */
[----:B--2---:R-:W-:Y:S05]  /*82c0*/  @!P0 BRA `(.L_x_153) ;  /* 0xfffffffc00f08947 */ /* 0x004fea000383ffff */
[----:B------:R-:W-:Y:S05]  /*82d0*/  BRA `(.L_x_60) ;  /* 0xffffffb000ac7947 */ /* 0x000fea000383ffff */
.L_x_64:
[----:B------:R-:W-:-:S07]  /*82e0*/  MOV R0, UR6 ;  /* 0x0000000600007c02 */ /* 0x000fce0008000f00 */
.L_x_154:
[----:B--2---:R2:W4:Y:S02]  /*82f0*/  SYNCS.PHASECHK.TRANS64.TRYWAIT P0, [R0+URZ], R2 ;  /* 0x00000002000075a7 */ /* 0x00452400080011ff */
[----:B----4-:R-:W-:Y:S05]  /*8300*/  @!P0 NANOSLEEP.SYNCS 0x989680 ;  /* 0x009896800000895d */ /* 0x010fea0003900000 */
[----:B------:R-:W4:Y:S02]  /*8310*/  @!P0 SYNCS.PHASECHK.TRANS64 P0, [R0+URZ], R2 ;  /* 0x00000002000085a7 */ /* 0x000f2400080010ff */
[----:B----4-:R-:W-:Y:S05]  /*8320*/  @!P0 BRA `(.L_x_154) ;  /* 0xfffffffc00f08947 */ /* 0x010fea000383ffff */
[----:B------:R-:W-:Y:S05]  /*8330*/  BRA `(.L_x_155) ;  /* 0xffffffb400d87947 */ /* 0x000fea000383ffff */
.L_x_65:
[----:B------:R-:W-:-:S07]  /*8340*/  MOV R0, UR6 ;  /* 0x0000000600007c02 */ /* 0x000fce0008000f00 */
.L_x_156:
[----:B-1----:R1:W2:Y:S02]  /*8350*/  SYNCS.PHASECHK.TRANS64.TRYWAIT P0, [R0+URZ], R3 ;  /* 0x00000003000075a7 */ /* 0x0022a400080011ff */
[----:B--2---:R-:W-:Y:S05]  /*8360*/  @!P0 NANOSLEEP.SYNCS 0x989680 ;  /* 0x009896800000895d */ /* 0x004fea0003900000 */
[----:B------:R-:W2:Y:S02]  /*8370*/  @!P0 SYNCS.PHASECHK.TRANS64 P0, [R0+URZ], R3 ;  /* 0x00000003000085a7 */ /* 0x000ea400080010ff */
[----:B--2---:R-:W-:Y:S05]  /*8380*/  @!P0 BRA `(.L_x_156) ;  /* 0xfffffffc00f08947 */ /* 0x004fea000383ffff */
[----:B------:R-:W-:Y:S05]  /*8390*/  BRA `(.L_x_157) ;  /* 0xffffffb400e47947 */ /* 0x000fea000383ffff */
.L_x_66:
[----:B------:R-:W-:-:S07]  /*83a0*/  MOV R0, UR6 ;  /* 0x0000000600007c02 */ /* 0x000fce0008000f00 */
.L_x_158:
[----:B-1----:R1:W2:Y:S02]  /*83b0*/  SYNCS.PHASECHK.TRANS64.TRYWAIT P0, [R0+URZ], R3 ;  /* 0x00000003000075a7 */ /* 0x0022a400080011ff */
[----:B--2---:R-:W-:Y:S05]  /*83c0*/  @!P0 NANOSLEEP.SYNCS 0x989680 ;  /* 0x009896800000895d */ /* 0x004fea0003900000 */
[----:B------:R-:W2:Y:S02]  /*83d0*/  @!P0 SYNCS.PHASECHK.TRANS64 P0, [R0+URZ], R3 ;  /* 0x00000003000085a7 */ /* 0x000ea400080010ff */
[----:B--2---:R-:W-:Y:S05]  /*83e0*/  @!P0 BRA `(.L_x_158) ;  /* 0xfffffffc00f08947 */ /* 0x004fea000383ffff */
[----:B------:R-:W-:Y:S05]  /*83f0*/  BRA `(.L_x_159) ;  /* 0xffffffb400f07947 */ /* 0x000fea000383ffff */
.L_x_67:
[----:B-1----:R-:W-:-:S07]  /*8400*/  MOV R0, UR7 ;  /* 0x0000000700007c02 */ /* 0x002fce0008000f00 */
.L_x_160:
[----:B-1----:R1:W2:Y:S02]  /*8410*/  SYNCS.PHASECHK.TRANS64.TRYWAIT P0, [R0+URZ], R2 ;  /* 0x00000002000075a7 */ /* 0x0022a400080011ff */
[----:B--2---:R-:W-:Y:S05]  /*8420*/  @!P0 NANOSLEEP.SYNCS 0x989680 ;  /* 0x009896800000895d */ /* 0x004fea0003900000 */
[----:B------:R-:W2:Y:S02]  /*8430*/  @!P0 SYNCS.PHASECHK.TRANS64 P0, [R0+URZ], R2 ;  /* 0x00000002000085a7 */ /* 0x000ea400080010ff */
[----:B--2---:R-:W-:Y:S05]  /*8440*/  @!P0 BRA `(.L_x_160) ;  /* 0xfffffffc00f08947 */ /* 0x004fea000383ffff */
[----:B------:R-:W-:Y:S05]  /*8450*/  BRA `(.L_x_161) ;  /* 0xffffffb400fc7947 */ /* 0x000fea000383ffff */
.L_x_72:
[----:B--2---:R2:W3:Y:S02]  /*8460*/  SYNCS.PHASECHK.TRANS64.TRYWAIT P0, [R0+URZ+0x90], R2 ;  /* 0x00009002000075a7 */ /* 0x0044e400080011ff */
[----:B---3--:R-:W-:Y:S05]  /*8470*/  @!P0 NANOSLEEP.SYNCS 0x989680 ;  /* 0x009896800000895d */ /* 0x008fea0003900000 */
[----:B------:R-:W3:Y:S02]  /*8480*/  @!P0 SYNCS.PHASECHK.TRANS64 P0, [R0+URZ+0x90], R2 ;  /* 0x00009002000085a7 */ /* 0x000ee400080010ff */
[----:B---3--:R-:W-:Y:S05]  /*8490*/  @!P0 BRA `(.L_x_72) ;  /* 0xfffffffc00f08947 */ /* 0x008fea000383ffff */
[----:B------:R-:W-:Y:S05]  /*84a0*/  BRA `(.L_x_162) ;  /* 0xffffffbc00047947 */ /* 0x000fea000383ffff */
.L_x_75:
[----:B------:R-:W-:Y:S07]  /*84b0*/  MOV R0, UR7 ;  /* 0x0000000700007c02 */ /* 0x000fee0008000f00 */
.L_x_163:
[----:B--2---:R2:W3:Y:S02]  /*84c0*/  SYNCS.PHASECHK.TRANS64.TRYWAIT P0, [R0+URZ+0x88], R2 ;  /* 0x00008802000075a7 */ /* 0x0044e400080011ff */
[----:B---3--:R-:W-:Y:S05]  /*84d0*/  @!P0 NANOSLEEP.SYNCS 0x989680 ;  /* 0x009896800000895d */ /* 0x008fea0003900000 */
[----:B------:R-:W3:Y:S02]  /*84e0*/  @!P0 SYNCS.PHASECHK.TRANS64 P0, [R0+URZ+0x88], R2 ;  /* 0x00008802000085a7 */ /* 0x000ee400080010ff */
[----:B---3--:R-:W-:Y:S05]  /*84f0*/  @!P0 BRA `(.L_x_163) ;  /* 0xfffffffc00f08947 */ /* 0x008fea000383ffff */
[----:B------:R-:W-:Y:S05]  /*8500*/  BRA `(.L_x_74) ;  /* 0xffffffbc00e47947 */ /* 0x000fea000383ffff */
.L_x_78:
[----:B------:R-:W-:Y:S07]  /*8510*/  MOV R0, UR7 ;  /* 0x0000000700007c02 */ /* 0x000fee0008000f00 */
.L_x_164:
[----:B-1----:R1:W2:Y:S02]  /*8520*/  SYNCS.PHASECHK.TRANS64.TRYWAIT P0, [R0+URZ+0x60], R14 ;  /* 0x0000600e000075a7 */ /* 0x0022a400080011ff */
[----:B--2---:R-:W-:Y:S05]  /*8530*/  @!P0 NANOSLEEP.SYNCS 0x989680 ;  /* 0x009896800000895d */ /* 0x004fea0003900000 */
[----:B------:R-:W2:Y:S02]  /*8540*/  @!P0 SYNCS.PHASECHK.TRANS64 P0, [R0+URZ+0x60], R14 ;  /* 0x0000600e000085a7 */ /* 0x000ea400080010ff */
[----:B--2---:R-:W-:Y:S05]  /*8550*/  @!P0 BRA `(.L_x_164) ;  /* 0xfffffffc00f08947 */ /* 0x004fea000383ffff */
[----:B------:R-:W-:Y:S05]  /*8560*/  BRA `(.L_x_165) ;  /* 0xffffffc0005c7947 */ /* 0x000fea000383ffff */
.L_x_79:
[----:B------:R-:W-:Y:S07]  /*8570*/  MOV R0, UR7 ;  /* 0x0000000700007c02 */ /* 0x000fee0008000f00 */
.L_x_166:
[----:B-1----:R1:W2:Y:S02]  /*8580*/  SYNCS.PHASECHK.TRANS64.TRYWAIT P0, [R0+URZ+0x68], R14 ;  /* 0x0000680e000075a7 */ /* 0x0022a400080011ff */
[----:B--2---:R-:W-:Y:S05]  /*8590*/  @!P0 NANOSLEEP.SYNCS 0x989680 ;  /* 0x009896800000895d */ /* 0x004fea0003900000 */
[----:B------:R-:W2:Y:S02]  /*85a0*/  @!P0 SYNCS.PHASECHK.TRANS64 P0, [R0+URZ+0x68], R14 ;  /* 0x0000680e000085a7 */ /* 0x000ea400080010ff */
[----:B--2---:R-:W-:Y:S05]  /*85b0*/  @!P0 BRA `(.L_x_166) ;  /* 0xfffffffc00f08947 */ /* 0x004fea000383ffff */
[----:B------:R-:W-:Y:S05]  /*85c0*/  BRA `(.L_x_167) ;  /* 0xffffffc000987947 */ /* 0x000fea000383ffff */
.L_x_80:
[----:B------:R-:W-:Y:S07]  /*85d0*/  MOV R0, UR7 ;  /* 0x0000000700007c02 */ /* 0x000fee0008000f00 */
.L_x_168:
[----:B-1----:R1:W2:Y:S02]  /*85e0*/  SYNCS.PHASECHK.TRANS64.TRYWAIT P0, [R0+URZ+0x70], R14 ;  /* 0x0000700e000075a7 */ /* 0x0022a400080011ff */
[----:B--2---:R-:W-:Y:S05]  /*85f0*/  @!P0 NANOSLEEP.SYNCS 0x989680 ;  /* 0x009896800000895d */ /* 0x004fea0003900000 */
[----:B------:R-:W2:Y:S02]  /*8600*/  @!P0 SYNCS.PHASECHK.TRANS64 P0, [R0+URZ+0x70], R14 ;  /* 0x0000700e000085a7 */ /* 0x000ea400080010ff */
[----:B--2---:R-:W-:Y:S05]  /*8610*/  @!P0 BRA `(.L_x_168) ;  /* 0xfffffffc00f08947 */ /* 0x004fea000383ffff */
[----:B------:R-:W-:Y:S05]  /*8620*/  BRA `(.L_x_169) ;  /* 0xffffffc000dc7947 */ /* 0x000fea000383ffff */
.L_x_81:
[----:B------:R-:W-:Y:S07]  /*8630*/  MOV R0, UR7 ;  /* 0x0000000700007c02 */ /* 0x000fee0008000f00 */
.L_x_170:
[----:B-1----:R1:W2:Y:S02]  /*8640*/  SYNCS.PHASECHK.TRANS64.TRYWAIT P0, [R0+URZ+0x78], R14 ;  /* 0x0000780e000075a7 */ /* 0x0022a400080011ff */
[----:B--2---:R-:W-:Y:S05]  /*8650*/  @!P0 NANOSLEEP.SYNCS 0x989680 ;  /* 0x009896800000895d */ /* 0x004fea0003900000 */
[----:B------:R-:W2:Y:S02]  /*8660*/  @!P0 SYNCS.PHASECHK.TRANS64 P0, [R0+URZ+0x78], R14 ;  /* 0x0000780e000085a7 */ /* 0x000ea400080010ff */
[----:B--2---:R-:W-:Y:S05]  /*8670*/  @!P0 BRA `(.L_x_170) ;  /* 0xfffffffc00f08947 */ /* 0x004fea000383ffff */
[----:B------:R-:W-:Y:S05]  /*8680*/  BRA `(.L_x_171) ;  /* 0xffffffc400607947 */ /* 0x000fea000383ffff */
.L_x_83:
[----:B------:R-:W-:-:S07]  /*8690*/  MOV R0, UR7 ;  /* 0x0000000700007c02 */ /* 0x000fce0008000f00 */
.L_x_172:
[----:B-1----:R1:W3:Y:S02]  /*86a0*/  SYNCS.PHASECHK.TRANS64.TRYWAIT P0, [R0+URZ+0x60], R2 ;  /* 0x00006002000075a7 */ /* 0x0022e400080011ff */
[----:B---3--:R-:W-:Y:S05]  /*86b0*/  @!P0 NANOSLEEP.SYNCS 0x989680 ;  /* 0x009896800000895d */ /* 0x008fea0003900000 */
[----:B------:R-:W3:Y:S02]  /*86c0*/  @!P0 SYNCS.PHASECHK.TRANS64 P0, [R0+URZ+0x60], R2 ;  /* 0x00006002000085a7 */ /* 0x000ee400080010ff */
[----:B---3--:R-:W-:Y:S05]  /*86d0*/  @!P0 BRA `(.L_x_172) ;  /* 0xfffffffc00f08947 */ /* 0x008fea000383ffff */
[----:B------:R-:W-:Y:S05]  /*86e0*/  BRA `(.L_x_173) ;  /* 0xffffffc400d07947 */ /* 0x000fea000383ffff */
.L_x_84:
[----:B-1----:R-:W-:-:S07]  /*86f0*/  MOV R0, UR7 ;  /* 0x0000000700007c02 */ /* 0x002fce0008000f00 */
.L_x_174:
[----:B-1----:R1:W3:Y:S02]  /*8700*/  SYNCS.PHASECHK.TRANS64.TRYWAIT P0, [R0+URZ+0x68], R2 ;  /* 0x00006802000075a7 */ /* 0x0022e400080011ff */
[----:B---3--:R-:W-:Y:S05]  /*8710*/  @!P0 NANOSLEEP.SYNCS 0x989680 ;  /* 0x009896800000895d */ /* 0x008fea0003900000 */
[----:B------:R-:W3:Y:S02]  /*8720*/  @!P0 SYNCS.PHASECHK.TRANS64 P0, [R0+URZ+0x68], R2 ;  /* 0x00006802000085a7 */ /* 0x000ee400080010ff */
[----:B---3--:R-:W-:Y:S05]  /*8730*/  @!P0 BRA `(.L_x_174) ;  /* 0xfffffffc00f08947 */ /* 0x008fea000383ffff */
[----:B------:R-:W-:Y:S05]  /*8740*/  BRA `(.L_x_175) ;  /* 0xffffffc400c07947 */ /* 0x000fea000383ffff */
.L_x_85:
[----:B-1----:R-:W-:-:S07]  /*8750*/  MOV R0, UR7 ;  /* 0x0000000700007c02 */ /* 0x002fce0008000f00 */
.L_x_176:
[----:B-1----:R1:W3:Y:S02]  /*8760*/  SYNCS.PHASECHK.TRANS64.TRYWAIT P0, [R0+URZ+0x70], R2 ;  /* 0x00007002000075a7 */ /* 0x0022e400080011ff */
[----:B---3--:R-:W-:Y:S05]  /*8770*/  @!P0 NANOSLEEP.SYNCS 0x989680 ;  /* 0x009896800000895d */ /* 0x008fea0003900000 */
[----:B------:R-:W3:Y:S02]  /*8780*/  @!P0 SYNCS.PHASECHK.TRANS64 P0, [R0+URZ+0x70], R2 ;  /* 0x00007002000085a7 */ /* 0x000ee400080010ff */
[----:B---3--:R-:W-:Y:S05]  /*8790*/  @!P0 BRA `(.L_x_176) ;  /* 0xfffffffc00f08947 */ /* 0x008fea000383ffff */
[----:B------:R-:W-:Y:S05]  /*87a0*/  BRA `(.L_x_177) ;  /* 0xffffffc400b07947 */ /* 0x000fea000383ffff */
.L_x_87:
[----:B--2---:R2:W4:Y:S02]  /*87b0*/  SYNCS.PHASECHK.TRANS64.TRYWAIT P0, [R0+URZ+0x90], R2 ;  /* 0x00009002000075a7 */ /* 0x00452400080011ff */
[----:B----4-:R-:W-:Y:S05]  /*87c0*/  @!P0 NANOSLEEP.SYNCS 0x989680 ;  /* 0x009896800000895d */ /* 0x010fea0003900000 */
[----:B------:R-:W4:Y:S02]  /*87d0*/  @!P0 SYNCS.PHASECHK.TRANS64 P0, [R0+URZ+0x90], R2 ;  /* 0x00009002000085a7 */ /* 0x000f2400080010ff */
[----:B----4-:R-:W-:Y:S05]  /*87e0*/  @!P0 BRA `(.L_x_87) ;  /* 0xfffffffc00f08947 */ /* 0x010fea000383ffff */
[----:B------:R-:W-:Y:S05]  /*87f0*/  BRA `(.L_x_178) ;  /* 0xffffffc800787947 */ /* 0x000fea000383ffff */
.L_x_98:
[----:B-1----:R-:W-:Y:S04]  /*8800*/  MOV R2, UR36 ;  /* 0x0000002400027c02 */ /* 0x002fe80008000f00 */
[----:B------:R1:W3:Y:S03]  /*8810*/  SYNCS.PHASECHK.TRANS64.TRYWAIT P1, [R2+URZ+0x40], R3 ;  /* 0x00004003020075a7 */ /* 0x0002e600080211ff */
[----:B---3--:R-:W-:Y:S05]  /*8820*/  @!P1 NANOSLEEP.SYNCS 0x989680 ;  /* 0x009896800000995d */ /* 0x008fea0003900000 */
[----:B------:R-:W3:Y:S02]  /*8830*/  @!P1 SYNCS.PHASECHK.TRANS64 P1, [R2+URZ+0x40], R3 ;  /* 0x00004003020095a7 */ /* 0x000ee400080210ff */
[----:B---3--:R-:W-:Y:S05]  /*8840*/  @!P1 BRA `(.L_x_98) ;  /* 0xfffffffc00ec9947 */ /* 0x008fea000383ffff */
[----:B------:R-:W-:Y:S05]  /*8850*/  BRA `(.L_x_97) ;  /* 0xffffffd400847947 */ /* 0x000fea000383ffff */
.L_x_100:
[----:B-1----:R1:W4:Y:S02]  /*8860*/  SYNCS.PHASECHK.TRANS64.TRYWAIT P0, [R84+URZ+0xb0], R0 ;  /* 0x0000b000540075a7 */ /* 0x00232400080011ff */
[----:B----4-:R-:W-:Y:S05]  /*8870*/  @!P0 NANOSLEEP.SYNCS 0x989680 ;  /* 0x009896800000895d */ /* 0x010fea0003900000 */
[----:B------:R-:W4:Y:S02]  /*8880*/  @!P0 SYNCS.PHASECHK.TRANS64 P0, [R84+URZ+0xb0], R0 ;  /* 0x0000b000540085a7 */ /* 0x000f2400080010ff */
[----:B----4-:R-:W-:Y:S05]  /*8890*/  @!P0 BRA `(.L_x_100) ;  /* 0xfffffffc00f08947 */ /* 0x010fea000383ffff */
[----:B------:R-:W-:Y:S05]  /*88a0*/  BRA `(.L_x_99) ;  /* 0xffffffd400ac7947 */ /* 0x000fea000383ffff */
.L_x_109:
[----:B-1----:R1:W2:Y:S02]  /*88b0*/  SYNCS.PHASECHK.TRANS64.TRYWAIT P0, [R2+URZ+0x40], R0 ;  /* 0x00004000020075a7 */ /* 0x0022a400080011ff */
[----:B--2---:R-:W-:Y:S05]  /*88c0*/  @!P0 NANOSLEEP.SYNCS 0x989680 ;  /* 0x009896800000895d */ /* 0x004fea0003900000 */
[----:B------:R-:W2:Y:S02]  /*88d0*/  @!P0 SYNCS.PHASECHK.TRANS64 P0, [R2+URZ+0x40], R0 ;  /* 0x00004000020085a7 */ /* 0x000ea400080010ff */
[----:B--2---:R-:W-:Y:S05]  /*88e0*/  @!P0 BRA `(.L_x_109) ;  /* 0xfffffffc00f08947 */ /* 0x004fea000383ffff */
[----:B------:R-:W-:Y:S05]  /*88f0*/  BRA `(.L_x_108) ;  /* 0xffffffdc00487947 */ /* 0x000fea000383ffff */
.L_x_117:
[----:B-1----:R1:W2:Y:S02]  /*8900*/  SYNCS.PHASECHK.TRANS64.TRYWAIT P0, [R0+URZ+0x40], R6 ;  /* 0x00004006000075a7 */ /* 0x0022a400080011ff */
[----:B--2---:R-:W-:Y:S05]  /*8910*/  @!P0 NANOSLEEP.SYNCS 0x989680 ;  /* 0x009896800000895d */ /* 0x004fea0003900000 */
[----:B------:R-:W2:Y:S02]  /*8920*/  @!P0 SYNCS.PHASECHK.TRANS64 P0, [R0+URZ+0x40], R6 ;  /* 0x00004006000085a7 */ /* 0x000ea400080010ff */
[----:B--2---:R-:W-:Y:S05]  /*8930*/  @!P0 BRA `(.L_x_117) ;  /* 0xfffffffc00f08947 */ /* 0x004fea000383ffff */
[----:B------:R-:W-:Y:S05]  /*8940*/  BRA `(.L_x_116) ;  /* 0xffffffe400087947 */ /* 0x000fea000383ffff */
.L_x_125:
[----:B-1----:R1:W2:Y:S02]  /*8950*/  SYNCS.PHASECHK.TRANS64.TRYWAIT P0, [R0+URZ+0x40], R5 ;  /* 0x00004005000075a7 */ /* 0x0022a400080011ff */
[----:B--2---:R-:W-:Y:S05]  /*8960*/  @!P0 NANOSLEEP.SYNCS 0x989680 ;  /* 0x009896800000895d */ /* 0x004fea0003900000 */
[----:B------:R-:W2:Y:S02]  /*8970*/  @!P0 SYNCS.PHASECHK.TRANS64 P0, [R0+URZ+0x40], R5 ;  /* 0x00004005000085a7 */ /* 0x000ea400080010ff */
[----:B--2---:R-:W-:Y:S05]  /*8980*/  @!P0 BRA `(.L_x_125) ;  /* 0xfffffffc00f08947 */ /* 0x004fea000383ffff */
[----:B------:R-:W-:Y:S05]  /*8990*/  BRA `(.L_x_124) ;  /* 0xffffffe800c87947 */ /* 0x000fea000383ffff */
        .weak           $__internal_0_$__cuda_sm10x_tcgen05_guardrail_trap_col_being_dealloced_not_returned_by_alloc
        .type           $__internal_0_$__cuda_sm10x_tcgen05_guardrail_trap_col_being_dealloced_not_returned_by_alloc,@function
        .size           $__internal_0_$__cuda_sm10x_tcgen05_guardrail_trap_col_being_dealloced_not_returned_by_alloc,($__internal_1_$__cuda_sm10x_tcgen05_guardrail_trap_phase_invalid_during_alloc - $__internal_0_$__cuda_sm10x_tcgen05_guardrail_trap_col_being_dealloced_not_returned_by_alloc)
$__internal_0_$__cuda_sm10x_tcgen05_guardrail_trap_col_being_dealloced_not_returned_by_alloc:
[----:B------:R-:W-:Y:S05]  /*89a0*/  BPT.TRAP 0x1 ;  /* 0x000000040000795c */ /* 0x000fea0000300000 */
[----:B------:R-:W-:-:S04]  /*89b0*/  HFMA2 R3, -RZ, RZ, 0, 0 ;  /* 0x00000000ff037431 */ /* 0x000fc800000001ff */
[----:B------:R-:W-:Y:S05]  /*89c0*/  RET.REL.NODEC R2 `(_ZN7cutlass13device_kernelINS_4gemm6kernel13GemmUniversalIN4cute5tupleIJiiiiEEENS1_10collective13CollectiveMmaINS1_35MainloopSm100TmaUmmaWarpSpecializedILi4ELi2ELi4ENS5_IJNS4_1CILi1EEESB_SB_EEEEENS5_IJNSA_ILi128EEENSA_ILi64EEESF_EEEfNS5_IJSB_llEEEfSH_NS4_8TiledMMAINS4_8MMA_AtomIJNS4_17SM100_MMA_TF32_SSINS_10tfloat32_tESL_fLi128ELi64ELNS4_4UMMA5MajorE1ELSN_1ELNSM_7ScaleInE0ELSO_0EEEEEENS4_6LayoutISC_NS5_IJNSA_ILi0EEESS_SS_EEEEENS5_IJNS4_10UnderscoreESV_SV_EEEEENS4_13SM90_TMA_LOADENS4_14ComposedLayoutINS4_7SwizzleILi2ELi5ELi2EEENS4_18smem_ptr_flag_bitsILi32EEENSR_INS5_IJNSA_ILi32EEENSA_ILi4EEEEEENS5_IJSB_S14_EEEEEEEvNS4_8identityESY_S19_vS1A_EENS_8epilogue10collective18CollectiveEpilogueINS1C_23Sm100TmaWarpSpecializedILi4ELi2ELi16ELb1ELb0EEEJSG_NS5_IJNSR_ISE_SB_EENSR_INSA_ILi16EEESB_EEEEEfNS5_IJlSB_lEEEfS1L_NS1C_6fusion15FusionCallbacksIS1G_NS1M_17LinearCombinationIffffLNS_15FloatRoundStyleE2EEESG_S1K_JEEENS4_5SM1004TMEM4LOAD26SM100_TMEM_LOAD_32dp32b16xESY_NSZ_INS10_ILi2ELi4ELi3EEES13_NSR_INS5_IJNSA_ILi8EEES1I_EEENS5_IJS1I_SB_EEEEEEENS4_39AutoVectorizingCopyWithAssumedAlignmentILi128EEENS4_14SM90_TMA_STOREES21_S23_S23_EEEvvEEEEvNT_6ParamsE) ;  /* 0xffffff74028c7950 */ /* 0x000fea0003c3ffff */
        .weak           $__internal_1_$__cuda_sm10x_tcgen05_guardrail_trap_phase_invalid_during_alloc
        .type           $__internal_1_$__cuda_sm10x_tcgen05_guardrail_trap_phase_invalid_during_alloc,@function
        .size           $__internal_1_$__cuda_sm10x_tcgen05_guardrail_trap_phase_invalid_during_alloc,($__internal_2_$__cuda_sm10x_tcgen05_guardrail_trap_unallocated_columns_being_dealloced - $__internal_1_$__cuda_sm10x_tcgen05_guardrail_trap_phase_invalid_during_alloc)
$__internal_1_$__cuda_sm10x_tcgen05_guardrail_trap_phase_invalid_during_alloc:
[----:B------:R-:W-:Y:S05]  /*89d0*/  BPT.TRAP 0x1 ;  /* 0x000000040000795c */ /* 0x000fea0000300000 */
[----:B------:R-:W-:-:S04]  /*89e0*/  MOV R3, 0x0 ;  /* 0x0000000000037802 */ /* 0x000fc80000000f00 */
[----:B------:R-:W-:Y:S05]  /*89f0*/  RET.REL.NODEC R2 `(_ZN7cutlass13device_kernelINS_4gemm6kernel13GemmUniversalIN4cute5tupleIJiiiiEEENS1_10collective13CollectiveMmaINS1_35MainloopSm100TmaUmmaWarpSpecializedILi4ELi2ELi4ENS5_IJNS4_1CILi1EEESB_SB_EEEEENS5_IJNSA_ILi128EEENSA_ILi64EEESF_EEEfNS5_IJSB_llEEEfSH_NS4_8TiledMMAINS4_8MMA_AtomIJNS4_17SM100_MMA_TF32_SSINS_10tfloat32_tESL_fLi128ELi64ELNS4_4UMMA5MajorE1ELSN_1ELNSM_7ScaleInE0ELSO_0EEEEEENS4_6LayoutISC_NS5_IJNSA_ILi0EEESS_SS_EEEEENS5_IJNS4_10UnderscoreESV_SV_EEEEENS4_13SM90_TMA_LOADENS4_14ComposedLayoutINS4_7SwizzleILi2ELi5ELi2EEENS4_18smem_ptr_flag_bitsILi32EEENSR_INS5_IJNSA_ILi32EEENSA_ILi4EEEEEENS5_IJSB_S14_EEEEEEEvNS4_8identityESY_S19_vS1A_EENS_8epilogue10collective18CollectiveEpilogueINS1C_23Sm100TmaWarpSpecializedILi4ELi2ELi16ELb1ELb0EEEJSG_NS5_IJNSR_ISE_SB_EENSR_INSA_ILi16EEESB_EEEEEfNS5_IJlSB_lEEEfS1L_NS1C_6fusion15FusionCallbacksIS1G_NS1M_17LinearCombinationIffffLNS_15FloatRoundStyleE2EEESG_S1K_JEEENS4_5SM1004TMEM4LOAD26SM100_TMEM_LOAD_32dp32b16xESY_NSZ_INS10_ILi2ELi4ELi3EEES13_NSR_INS5_IJNSA_ILi8EEES1I_EEENS5_IJS1I_SB_EEEEEEENS4_39AutoVectorizingCopyWithAssumedAlignmentILi128EEENS4_14SM90_TMA_STOREES21_S23_S23_EEEvvEEEEvNT_6ParamsE) ;  /* 0xffffff7402807950 */ /* 0x000fea0003c3ffff */
        .weak           $__internal_2_$__cuda_sm10x_tcgen05_guardrail_trap_unallocated_columns_being_dealloced
        .type           $__internal_2_$__cuda_sm10x_tcgen05_guardrail_trap_unallocated_columns_being_dealloced,@function
        .size           $__internal_2_$__cuda_sm10x_tcgen05_guardrail_trap_unallocated_columns_being_dealloced,(.L_x_180 - $__internal_2_$__cuda_sm10x_tcgen05_guardrail_trap_unallocated_columns_being_dealloced)
$__internal_2_$__cuda_sm10x_tcgen05_guardrail_trap_unallocated_columns_being_dealloced:
[----:B------:R-:W-:Y:S05]  /*8a00*/  BPT.TRAP 0x1 ;  /* 0x000000040000795c */ /* 0x000fea0000300000 */
[----:B------:R-:W-:-:S04]  /*8a10*/  HFMA2 R3, -RZ, RZ, 0, 0 ;  /* 0x00000000ff037431 */ /* 0x000fc800000001ff */
[----:B------:R-:W-:Y:S05]  /*8a20*/  RET.REL.NODEC R2 `(_ZN7cutlass13device_kernelINS_4gemm6kernel13GemmUniversalIN4cute5tupleIJiiiiEEENS1_10collective13CollectiveMmaINS1_35MainloopSm100TmaUmmaWarpSpecializedILi4ELi2ELi4ENS5_IJNS4_1CILi1EEESB_SB_EEEEENS5_IJNSA_ILi128EEENSA_ILi64EEESF_EEEfNS5_IJSB_llEEEfSH_NS4_8TiledMMAINS4_8MMA_AtomIJNS4_17SM100_MMA_TF32_SSINS_10tfloat32_tESL_fLi128ELi64ELNS4_4UMMA5MajorE1ELSN_1ELNSM_7ScaleInE0ELSO_0EEEEEENS4_6LayoutISC_NS5_IJNSA_ILi0EEESS_SS_EEEEENS5_IJNS4_10UnderscoreESV_SV_EEEEENS4_13SM90_TMA_LOADENS4_14ComposedLayoutINS4_7SwizzleILi2ELi5ELi2EEENS4_18smem_ptr_flag_bitsILi32EEENSR_INS5_IJNSA_ILi32EEENSA_ILi4EEEEEENS5_IJSB_S14_EEEEEEEvNS4_8identityESY_S19_vS1A_EENS_8epilogue10collective18CollectiveEpilogueINS1C_23Sm100TmaWarpSpecializedILi4ELi2ELi16ELb1ELb0EEEJSG_NS5_IJNSR_ISE_SB_EENSR_INSA_ILi16EEESB_EEEEEfNS5_IJlSB_lEEEfS1L_NS1C_6fusion15FusionCallbacksIS1G_NS1M_17LinearCombinationIffffLNS_15FloatRoundStyleE2EEESG_S1K_JEEENS4_5SM1004TMEM4LOAD26SM100_TMEM_LOAD_32dp32b16xESY_NSZ_INS10_ILi2ELi4ELi3EEES13_NSR_INS5_IJNSA_ILi8EEES1I_EEENS5_IJS1I_SB_EEEEEEENS4_39AutoVectorizingCopyWithAssumedAlignmentILi128EEENS4_14SM90_TMA_STOREES21_S23_S23_EEEvvEEEEvNT_6ParamsE) ;  /* 0xffffff7402747950 */ /* 0x000fea0003c3ffff */
.L_x_179:
[----:B------:R-:W-:-:S00]  /*8a30*/  BRA `(.L_x_179) ;  /* 0xfffffffc00fc7947 */ /* 0x000fc0000383ffff */
[----:B------:R-:W-:-:S00]  /*8a40*/  NOP ;  /* 0x0000000000007918 */ /* 0x000fc00000000000 */
        /* <DEDUP_REMOVED lines=11> */
.L_x_180:


//--------------------- .nv.global.init           --------------------------
	.section	.nv.global.init,"aw",@progbits
.nv.global.init:
	.type		$str$27,@object
	.size		$str$27,($str$28 - $str$27)
$str$27:
        /*0000*/ 	.byte	0x28, 0x61, 0x64, 0x64, 0x72, 0x65, 0x73, 0x73, 0x20, 0x26, 0x20, 0x6d, 0x61, 0x73, 0x6b, 0x29
        /*0010*/ 	.byte	0x20, 0x3d, 0x3d, 0x20, 0x30, 0x00
	.type		$str$28,@object
	.size		$str$28,($str$26 - $str$28)
$str$28:
        /*0016*/ 	.byte	0x2f, 0x74, 0x6d, 0x70, 0x2f, 0x63, 0x75, 0x74, 0x6c, 0x61, 0x73, 0x73, 0x5f, 0x73, 0x77, 0x65
        /*0026*/ 	.byte	0x65, 0x70, 0x5f, 0x73, 0x72, 0x63, 0x2f, 0x69, 0x6e, 0x63, 0x6c, 0x75, 0x64, 0x65, 0x2f, 0x63
        /*0036*/ 	.byte	0x75, 0x74, 0x65, 0x2f, 0x70, 0x6f, 0x69, 0x6e, 0x74, 0x65, 0x72, 0x5f, 0x66, 0x6c, 0x61, 0x67
        /*0046*/ 	.byte	0x67, 0x65, 0x64, 0x2e, 0x68, 0x70, 0x70, 0x00
	.type		$str$26,@object
	.size		$str$26,($str$25 - $str$26)
$str$26:
        /*004e*/ 	.byte	0x2f, 0x74, 0x6d, 0x70, 0x2f, 0x63, 0x75, 0x74, 0x6c, 0x61, 0x73, 0x73, 0x5f, 0x73, 0x77, 0x65
        /*005e*/ 	.byte	0x65, 0x70, 0x5f, 0x73, 0x72, 0x63, 0x2f, 0x69, 0x6e, 0x63, 0x6c, 0x75, 0x64, 0x65, 0x2f, 0x63
        /*006e*/ 	.byte	0x75, 0x74, 0x65, 0x2f, 0x61, 0x74, 0x6f, 0x6d, 0x2f, 0x63, 0x6f, 0x70, 0x79, 0x5f, 0x74, 0x72
        /*007e*/ 	.byte	0x61, 0x69, 0x74, 0x73, 0x5f, 0x73, 0x6d, 0x31, 0x30, 0x30, 0x2e, 0x68, 0x70, 0x70, 0x00
	.type		$str$25,@object
	.size		$str$25,(__unnamed_1 - $str$25)
$str$25:
        /*008d*/ 	.byte	0x28, 0x28, 0x75, 0x69, 0x6e, 0x74, 0x33, 0x32, 0x5f, 0x74, 0x28, 0x74, 0x68, 0x72, 0x65, 0x61
        /*009d*/ 	.byte	0x64, 0x49, 0x64, 0x78, 0x2e, 0x78, 0x29, 0x20, 0x2f, 0x20, 0x33, 0x32, 0x29, 0x20, 0x25, 0x20
        /*00ad*/ 	.byte	0x34, 0x29, 0x20, 0x3d, 0x3d, 0x20, 0x28, 0x28, 0x28, 0x74, 0x6d, 0x65, 0x6d, 0x5f, 0x61, 0x64
        /*00bd*/ 	.byte	0x64, 0x72, 0x20, 0x3e, 0x3e, 0x20, 0x31, 0x36, 0x29, 0x20, 0x2f, 0x20, 0x33, 0x32, 0x29, 0x20
        /*00cd*/ 	.byte	0x25, 0x20, 0x34, 0x29, 0x00
	.type		__unnamed_1,@object
	.size		__unnamed_1,(__unnamed_2 - __unnamed_1)
__unnamed_1:
        /*00d2*/ 	.byte	0x61, 0x75, 0x74, 0x6f, 0x20, 0x63, 0x75, 0x74, 0x65, 0x3a, 0x3a, 0x61, 0x73, 0x5f, 0x70, 0x6f
        /* <DEDUP_REMOVED lines=23> */
        /*0252*/ 	.byte	0x43, 0x3c, 0x32, 0x30, 0x34, 0x38, 0x3e, 0x3e, 0x3e, 0x3e, 0x5d, 0x00
	.type		__unnamed_2,@object
	.size		__unnamed_2,(.L_2 - __unnamed_2)
__unnamed_2:
        /* <DEDUP_REMOVED lines=42> */
        /*04fe*/ 	.byte	0x3e, 0x5d, 0x00
.L_2:


//--------------------- .nv.shared._ZN7cutlass13device_kernelINS_4gemm6kernel13GemmUniversalIN4cute5tupleIJiiiiEEENS1_10collective13CollectiveMmaINS1_35MainloopSm100TmaUmmaWarpSpecializedILi4ELi2ELi4ENS5_IJNS4_1CILi1EEESB_SB_EEEEENS5_IJNSA_ILi128EEENSA_ILi64EEESF_EEEfNS5_IJSB_llEEEfSH_NS4_8TiledMMAINS4_8MMA_AtomIJNS4_17SM100_MMA_TF32_SSINS_10tfloat32_tESL_fLi128ELi64ELNS4_4UMMA5MajorE1ELSN_1ELNSM_7ScaleInE0ELSO_0EEEEEENS4_6LayoutISC_NS5_IJNSA_ILi0EEESS_SS_EEEEENS5_IJNS4_10UnderscoreESV_SV_EEEEENS4_13SM90_TMA_LOADENS4_14ComposedLayoutINS4_7SwizzleILi2ELi5ELi2EEENS4_18smem_ptr_flag_bitsILi32EEENSR_INS5_IJNSA_ILi32EEENSA_ILi4EEEEEENS5_IJSB_S14_EEEEEEEvNS4_8identityESY_S19_vS1A_EENS_8epilogue10collective18CollectiveEpilogueINS1C_23Sm100TmaWarpSpecializedILi4ELi2ELi16ELb1ELb0EEEJSG_NS5_IJNSR_ISE_SB_EENSR_INSA_ILi16EEESB_EEEEEfNS5_IJlSB_lEEEfS1L_NS1C_6fusion15FusionCallbacksIS1G_NS1M_17LinearCombinationIffffLNS_15FloatRoundStyleE2EEESG_S1K_JEEENS4_5SM1004TMEM4LOAD26SM100_TMEM_LOAD_32dp32b16xESY_NSZ_INS10_ILi2ELi4ELi3EEES13_NSR_INS5_IJNSA_ILi8EEES1I_EEENS5_IJS1I_SB_EEEEEEENS4_39AutoVectorizingCopyWithAssumedAlignmentILi128EEENS4_14SM90_TMA_STOREES21_S23_S23_EEEvvEEEEvNT_6ParamsE --------------------------
	.section	.nv.shared._ZN7cutlass13device_kernelINS_4gemm6kernel13GemmUniversalIN4cute5tupleIJiiiiEEENS1_10collective13CollectiveMmaINS1_35MainloopSm100TmaUmmaWarpSpecializedILi4ELi2ELi4ENS5_IJNS4_1CILi1EEESB_SB_EEEEENS5_IJNSA_ILi128EEENSA_ILi64EEESF_EEEfNS5_IJSB_llEEEfSH_NS4_8TiledMMAINS4_8MMA_AtomIJNS4_17SM100_MMA_TF32_SSINS_10tfloat32_tESL_fLi128ELi64ELNS4_4UMMA5MajorE1ELSN_1ELNSM_7ScaleInE0ELSO_0EEEEEENS4_6LayoutISC_NS5_IJNSA_ILi0EEESS_SS_EEEEENS5_IJNS4_10UnderscoreESV_SV_EEEEENS4_13SM90_TMA_LOADENS4_14ComposedLayoutINS4_7SwizzleILi2ELi5ELi2EEENS4_18smem_ptr_flag_bitsILi32EEENSR_INS5_IJNSA_ILi32EEENSA_ILi4EEEEEENS5_IJSB_S14_EEEEEEEvNS4_8identityESY_S19_vS1A_EENS_8epilogue10collective18CollectiveEpilogueINS1C_23Sm100TmaWarpSpecializedILi4ELi2ELi16ELb1ELb0EEEJSG_NS5_IJNSR_ISE_SB_EENSR_INSA_ILi16EEESB_EEEEEfNS5_IJlSB_lEEEfS1L_NS1C_6fusion15FusionCallbacksIS1G_NS1M_17LinearCombinationIffffLNS_15FloatRoundStyleE2EEESG_S1K_JEEENS4_5SM1004TMEM4LOAD26SM100_TMEM_LOAD_32dp32b16xESY_NSZ_INS10_ILi2ELi4ELi3EEES13_NSR_INS5_IJNSA_ILi8EEES1I_EEENS5_IJS1I_SB_EEEEEEENS4_39AutoVectorizingCopyWithAssumedAlignmentILi128EEENS4_14SM90_TMA_STOREES21_S23_S23_EEEvvEEEEvNT_6ParamsE,"aw",@nobits
	.sectionflags	@""
	.align	16
	.zero		1024


//--------------------- .nv.shared.reserved.0     --------------------------
	.section	.nv.shared.reserved.0,"aw",@nobits
	.weak		__nv_reservedSMEM_offset_0_alias
	.size		__nv_reservedSMEM_offset_0_alias, 0, 64
	.other		__nv_reservedSMEM_offset_0_alias,@"STO_CUDA_RESERVED_SHARED STV_DEFAULT"
__nv_reservedSMEM_offset_0_alias:
	.zero		0
.nv.shared.reserved.0:
	.zero		64
	.weak		__nv_reservedSMEM_tcgen05_partition
	.type		__nv_reservedSMEM_tcgen05_partition,@object
	.size		__nv_reservedSMEM_tcgen05_partition,(.L_0 - __nv_reservedSMEM_tcgen05_partition)
__nv_reservedSMEM_tcgen05_partition:
	.zero		32
.L_0:


//--------------------- .nv.global                --------------------------
	.section	.nv.global,"aw",@nobits
.nv.global:
	.type		_ZN40_INTERNAL_39f90b66_4_k_cu_bcf48911_358244cute1_E,@object
	.size		_ZN40_INTERNAL_39f90b66_4_k_cu_bcf48911_358244cute1_E,(_ZN40_INTERNAL_39f90b66_4_k_cu_bcf48911_358244cuda3std3__45__cpo6cbeginE - _ZN40_INTERNAL_39f90b66_4_k_cu_bcf48911_358244cute1_E)
_ZN40_INTERNAL_39f90b66_4_k_cu_bcf48911_358244cute1_E:
	.zero		1
	.type		_ZN40_INTERNAL_39f90b66_4_k_cu_bcf48911_358244cuda3std3__45__cpo6cbeginE,@object
	.size		_ZN40_INTERNAL_39f90b66_4_k_cu_bcf48911_358244cuda3std3__45__cpo6cbeginE,(_ZN40_INTERNAL_39f90b66_4_k_cu_bcf48911_358244cuda3std3__48in_placeE - _ZN40_INTERNAL_39f90b66_4_k_cu_bcf48911_358244cuda3std3__45__cpo6cbeginE)
_ZN40_INTERNAL_39f90b66_4_k_cu_bcf48911_358244cuda3std3__45__cpo6cbeginE:
	.zero		1
	.type		_ZN40_INTERNAL_39f90b66_4_k_cu_bcf48911_358244cuda3std3__48in_placeE,@object
	.size		_ZN40_INTERNAL_39f90b66_4_k_cu_bcf48911_358244cuda3std3__48in_placeE,(_ZN40_INTERNAL_39f90b66_4_k_cu_bcf48911_358244cuda3std6ranges3__45__cpo9iter_moveE - _ZN40_INTERNAL_39f90b66_4_k_cu_bcf48911_358244cuda3std3__48in_placeE)
_ZN40_INTERNAL_39f90b66_4_k_cu_bcf48911_358244cuda3std3__48in_placeE:
	.zero		1
	.type		_ZN40_INTERNAL_39f90b66_4_k_cu_bcf48911_358244cuda3std6ranges3__45__cpo9iter_moveE,@object
	.size		_ZN40_INTERNAL_39f90b66_4_k_cu_bcf48911_358244cuda3std6ranges3__45__cpo9iter_moveE,(_ZN40_INTERNAL_39f90b66_4_k_cu_bcf48911_358244cuda3std3__45__cpo5beginE - _ZN40_INTERNAL_39f90b66_4_k_cu_bcf48911_358244cuda3std6ranges3__45__cpo9iter_moveE)
_ZN40_INTERNAL_39f90b66_4_k_cu_bcf48911_358244cuda3std6ranges3__45__cpo9iter_moveE:
	.zero		1
	.type		_ZN40_INTERNAL_39f90b66_4_k_cu_bcf48911_358244cuda3std3__45__cpo5beginE,@object
	.size		_ZN40_INTERNAL_39f90b66_4_k_cu_bcf48911_358244cuda3std3__45__cpo5beginE,(_ZN40_INTERNAL_39f90b66_4_k_cu_bcf48911_358244cuda3std3__442_GLOBAL__N__39f90b66_4_k_cu_bcf48911_358246ignoreE - _ZN40_INTERNAL_39f90b66_4_k_cu_bcf48911_358244cuda3std3__45__cpo5beginE)
_ZN40_INTERNAL_39f90b66_4_k_cu_bcf48911_358244cuda3std3__45__cpo5beginE:
	.zero		1
	.type		_ZN40_INTERNAL_39f90b66_4_k_cu_bcf48911_358244cuda3std3__442_GLOBAL__N__39f90b66_4_k_cu_bcf48911_358246ignoreE,@object
	.size		_ZN40_INTERNAL_39f90b66_4_k_cu_bcf48911_358244cuda3std3__442_GLOBAL__N__39f90b66_4_k_cu_bcf48911_358246ignoreE,(_ZN40_INTERNAL_39f90b66_4_k_cu_bcf48911_358244cute7productE - _ZN40_INTERNAL_39f90b66_4_k_cu_bcf48911_358244cuda3std3__442_GLOBAL__N__39f90b66_4_k_cu_bcf48911_358246ignoreE)
_ZN40_INTERNAL_39f90b66_4_k_cu_bcf48911_358244cuda3std3__442_GLOBAL__N__39f90b66_4_k_cu_bcf48911_358246ignoreE:
	.zero		1
	.type		_ZN40_INTERNAL_39f90b66_4_k_cu_bcf48911_358244cute7productE,@object
	.size		_ZN40_INTERNAL_39f90b66_4_k_cu_bcf48911_358244cute7productE,(_ZN40_INTERNAL_39f90b66_4_k_cu_bcf48911_358244cuda3std3__45__cpo3endE - _ZN40_INTERNAL_39f90b66_4_k_cu_bcf48911_358244cute7productE)
_ZN40_INTERNAL_39f90b66_4_k_cu_bcf48911_358244cute7productE:
	.zero		1
	.type		_ZN40_INTERNAL_39f90b66_4_k_cu_bcf48911_358244cuda3std3__45__cpo3endE,@object
	.size		_ZN40_INTERNAL_39f90b66_4_k_cu_bcf48911_358244cuda3std3__45__cpo3endE,(_ZN40_INTERNAL_39f90b66_4_k_cu_bcf48911_358244cuda3std3__419piecewise_constructE - _ZN40_INTERNAL_39f90b66_4_k_cu_bcf48911_358244cuda3std3__45__cpo3endE)
_ZN40_INTERNAL_39f90b66_4_k_cu_bcf48911_358244cuda3std3__45__cpo3endE:
	.zero		1
	.type		_ZN40_INTERNAL_39f90b66_4_k_cu_bcf48911_358244cuda3std3__419piecewise_constructE,@object
	.size		_ZN40_INTERNAL_39f90b66_4_k_cu_bcf48911_358244cuda3std3__419piecewise_constructE,(_ZN40_INTERNAL_39f90b66_4_k_cu_bcf48911_358244cuda3std3__45__cpo4cendE - _ZN40_INTERNAL_39f90b66_4_k_cu_bcf48911_358244cuda3std3__419piecewise_constructE)
_ZN40_INTERNAL_39f90b66_4_k_cu_bcf48911_358244cuda3std3__419piecewise_constructE:
	.zero		1
	.type		_ZN40_INTERNAL_39f90b66_4_k_cu_bcf48911_358244cuda3std3__45__cpo4cendE,@object
	.size		_ZN40_INTERNAL_39f90b66_4_k_cu_bcf48911_358244cuda3std3__45__cpo4cendE,(_ZN40_INTERNAL_39f90b66_4_k_cu_bcf48911_358244cuda3std6ranges3__45__cpo4swapE - _ZN40_INTERNAL_39f90b66_4_k_cu_bcf48911_358244cuda3std3__45__cpo4cendE)
_ZN40_INTERNAL_39f90b66_4_k_cu_bcf48911_358244cuda3std3__45__cpo4cendE:
	.zero		1
	.type		_ZN40_INTERNAL_39f90b66_4_k_cu_bcf48911_358244cuda3std6ranges3__45__cpo4swapE,@object
	.size		_ZN40_INTERNAL_39f90b66_4_k_cu_bcf48911_358244cuda3std6ranges3__45__cpo4swapE,(.L_10 - _ZN40_INTERNAL_39f90b66_4_k_cu_bcf48911_358244cuda3std6ranges3__45__cpo4swapE)
_ZN40_INTERNAL_39f90b66_4_k_cu_bcf48911_358244cuda3std6ranges3__45__cpo4swapE:
	.zero		1
.L_10:


//--------------------- .nv.constant0._ZN7cutlass13device_kernelINS_4gemm6kernel13GemmUniversalIN4cute5tupleIJiiiiEEENS1_10collective13CollectiveMmaINS1_35MainloopSm100TmaUmmaWarpSpecializedILi4ELi2ELi4ENS5_IJNS4_1CILi1EEESB_SB_EEEEENS5_IJNSA_ILi128EEENSA_ILi64EEESF_EEEfNS5_IJSB_llEEEfSH_NS4_8TiledMMAINS4_8MMA_AtomIJNS4_17SM100_MMA_TF32_SSINS_10tfloat32_tESL_fLi128ELi64ELNS4_4UMMA5MajorE1ELSN_1ELNSM_7ScaleInE0ELSO_0EEEEEENS4_6LayoutISC_NS5_IJNSA_ILi0EEESS_SS_EEEEENS5_IJNS4_10UnderscoreESV_SV_EEEEENS4_13SM90_TMA_LOADENS4_14ComposedLayoutINS4_7SwizzleILi2ELi5ELi2EEENS4_18smem_ptr_flag_bitsILi32EEENSR_INS5_IJNSA_ILi32EEENSA_ILi4EEEEEENS5_IJSB_S14_EEEEEEEvNS4_8identityESY_S19_vS1A_EENS_8epilogue10collective18CollectiveEpilogueINS1C_23Sm100TmaWarpSpecializedILi4ELi2ELi16ELb1ELb0EEEJSG_NS5_IJNSR_ISE_SB_EENSR_INSA_ILi16EEESB_EEEEEfNS5_IJlSB_lEEEfS1L_NS1C_6fusion15FusionCallbacksIS1G_NS1M_17LinearCombinationIffffLNS_15FloatRoundStyleE2EEESG_S1K_JEEENS4_5SM1004TMEM4LOAD26SM100_TMEM_LOAD_32dp32b16xESY_NSZ_INS10_ILi2ELi4ELi3EEES13_NSR_INS5_IJNSA_ILi8EEES1I_EEENS5_IJS1I_SB_EEEEEEENS4_39AutoVectorizingCopyWithAssumedAlignmentILi128EEENS4_14SM90_TMA_STOREES21_S23_S23_EEEvvEEEEvNT_6ParamsE --------------------------
	.section	.nv.constant0._ZN7cutlass13device_kernelINS_4gemm6kernel13GemmUniversalIN4cute5tupleIJiiiiEEENS1_10collective13CollectiveMmaINS1_35MainloopSm100TmaUmmaWarpSpecializedILi4ELi2ELi4ENS5_IJNS4_1CILi1EEESB_SB_EEEEENS5_IJNSA_ILi128EEENSA_ILi64EEESF_EEEfNS5_IJSB_llEEEfSH_NS4_8TiledMMAINS4_8MMA_AtomIJNS4_17SM100_MMA_TF32_SSINS_10tfloat32_tESL_fLi128ELi64ELNS4_4UMMA5MajorE1ELSN_1ELNSM_7ScaleInE0ELSO_0EEEEEENS4_6LayoutISC_NS5_IJNSA_ILi0EEESS_SS_EEEEENS5_IJNS4_10UnderscoreESV_SV_EEEEENS4_13SM90_TMA_LOADENS4_14ComposedLayoutINS4_7SwizzleILi2ELi5ELi2EEENS4_18smem_ptr_flag_bitsILi32EEENSR_INS5_IJNSA_ILi32EEENSA_ILi4EEEEEENS5_IJSB_S14_EEEEEEEvNS4_8identityESY_S19_vS1A_EENS_8epilogue10collective18CollectiveEpilogueINS1C_23Sm100TmaWarpSpecializedILi4ELi2ELi16ELb1ELb0EEEJSG_NS5_IJNSR_ISE_SB_EENSR_INSA_ILi16EEESB_EEEEEfNS5_IJlSB_lEEEfS1L_NS1C_6fusion15FusionCallbacksIS1G_NS1M_17LinearCombinationIffffLNS_15FloatRoundStyleE2EEESG_S1K_JEEENS4_5SM1004TMEM4LOAD26SM100_TMEM_LOAD_32dp32b16xESY_NSZ_INS10_ILi2ELi4ELi3EEES13_NSR_INS5_IJNSA_ILi8EEES1I_EEENS5_IJS1I_SB_EEEEEEENS4_39AutoVectorizingCopyWithAssumedAlignmentILi128EEENS4_14SM90_TMA_STOREES21_S23_S23_EEEvvEEEEvNT_6ParamsE,"a",@progbits
	.sectionflags	@""
	.align	4
.nv.constant0._ZN7cutlass13device_kernelINS_4gemm6kernel13GemmUniversalIN4cute5tupleIJiiiiEEENS1_10collective13CollectiveMmaINS1_35MainloopSm100TmaUmmaWarpSpecializedILi4ELi2ELi4ENS5_IJNS4_1CILi1EEESB_SB_EEEEENS5_IJNSA_ILi128EEENSA_ILi64EEESF_EEEfNS5_IJSB_llEEEfSH_NS4_8TiledMMAINS4_8MMA_AtomIJNS4_17SM100_MMA_TF32_SSINS_10tfloat32_tESL_fLi128ELi64ELNS4_4UMMA5MajorE1ELSN_1ELNSM_7ScaleInE0ELSO_0EEEEEENS4_6LayoutISC_NS5_IJNSA_ILi0EEESS_SS_EEEEENS5_IJNS4_10UnderscoreESV_SV_EEEEENS4_13SM90_TMA_LOADENS4_14ComposedLayoutINS4_7SwizzleILi2ELi5ELi2EEENS4_18smem_ptr_flag_bitsILi32EEENSR_INS5_IJNSA_ILi32EEENSA_ILi4EEEEEENS5_IJSB_S14_EEEEEEEvNS4_8identityESY_S19_vS1A_EENS_8epilogue10collective18CollectiveEpilogueINS1C_23Sm100TmaWarpSpecializedILi4ELi2ELi16ELb1ELb0EEEJSG_NS5_IJNSR_ISE_SB_EENSR_INSA_ILi16EEESB_EEEEEfNS5_IJlSB_lEEEfS1L_NS1C_6fusion15FusionCallbacksIS1G_NS1M_17LinearCombinationIffffLNS_15FloatRoundStyleE2EEESG_S1K_JEEENS4_5SM1004TMEM4LOAD26SM100_TMEM_LOAD_32dp32b16xESY_NSZ_INS10_ILi2ELi4ELi3EEES13_NSR_INS5_IJNSA_ILi8EEES1I_EEENS5_IJS1I_SB_EEEEEEENS4_39AutoVectorizingCopyWithAssumedAlignmentILi128EEENS4_14SM90_TMA_STOREES21_S23_S23_EEEvvEEEEvNT_6ParamsE:
	.zero		2944


//--------------------- SYMBOLS --------------------------

	.type		.nv.reservedSmem.offset0,@object
	.size		.nv.reservedSmem.offset0,0x4
	.type		.nv.reservedSmem.cap,@object
	.size		.nv.reservedSmem.cap,0x4
	.type		__assertfail,@function
